//
// Generated by NVIDIA NVVM Compiler
//
// Compiler Build ID: CL-36424714
// Cuda compilation tools, release 13.0, V13.0.88
// Based on NVVM 20.0.0
//

.version 9.0
.target sm_100
.address_size 64

	// .globl	_Z18bev_pool_v2_kerneliiPKfS0_PKiS2_S2_S2_S2_Pf

.visible .entry _Z18bev_pool_v2_kerneliiPKfS0_PKiS2_S2_S2_S2_Pf(
	.param .u32 _Z18bev_pool_v2_kerneliiPKfS0_PKiS2_S2_S2_S2_Pf_param_0,
	.param .u32 _Z18bev_pool_v2_kerneliiPKfS0_PKiS2_S2_S2_S2_Pf_param_1,
	.param .u64 .ptr .align 1 _Z18bev_pool_v2_kerneliiPKfS0_PKiS2_S2_S2_S2_Pf_param_2,
	.param .u64 .ptr .align 1 _Z18bev_pool_v2_kerneliiPKfS0_PKiS2_S2_S2_S2_Pf_param_3,
	.param .u64 .ptr .align 1 _Z18bev_pool_v2_kerneliiPKfS0_PKiS2_S2_S2_S2_Pf_param_4,
	.param .u64 .ptr .align 1 _Z18bev_pool_v2_kerneliiPKfS0_PKiS2_S2_S2_S2_Pf_param_5,
	.param .u64 .ptr .align 1 _Z18bev_pool_v2_kerneliiPKfS0_PKiS2_S2_S2_S2_Pf_param_6,
	.param .u64 .ptr .align 1 _Z18bev_pool_v2_kerneliiPKfS0_PKiS2_S2_S2_S2_Pf_param_7,
	.param .u64 .ptr .align 1 _Z18bev_pool_v2_kerneliiPKfS0_PKiS2_S2_S2_S2_Pf_param_8,
	.param .u64 .ptr .align 1 _Z18bev_pool_v2_kerneliiPKfS0_PKiS2_S2_S2_S2_Pf_param_9
)
{
	.reg .pred 	%p<11>;
	.reg .b32 	%r<83>;
	.reg .b32 	%f<68>;
	.reg .b64 	%rd<130>;

	ld.param.u32 	%r18, [_Z18bev_pool_v2_kerneliiPKfS0_PKiS2_S2_S2_S2_Pf_param_0];
	ld.param.u32 	%r19, [_Z18bev_pool_v2_kerneliiPKfS0_PKiS2_S2_S2_S2_Pf_param_1];
	ld.param.u64 	%rd10, [_Z18bev_pool_v2_kerneliiPKfS0_PKiS2_S2_S2_S2_Pf_param_2];
	ld.param.u64 	%rd11, [_Z18bev_pool_v2_kerneliiPKfS0_PKiS2_S2_S2_S2_Pf_param_3];
	ld.param.u64 	%rd12, [_Z18bev_pool_v2_kerneliiPKfS0_PKiS2_S2_S2_S2_Pf_param_4];
	ld.param.u64 	%rd13, [_Z18bev_pool_v2_kerneliiPKfS0_PKiS2_S2_S2_S2_Pf_param_5];
	ld.param.u64 	%rd6, [_Z18bev_pool_v2_kerneliiPKfS0_PKiS2_S2_S2_S2_Pf_param_6];
	ld.param.u64 	%rd7, [_Z18bev_pool_v2_kerneliiPKfS0_PKiS2_S2_S2_S2_Pf_param_7];
	ld.param.u64 	%rd8, [_Z18bev_pool_v2_kerneliiPKfS0_PKiS2_S2_S2_S2_Pf_param_8];
	ld.param.u64 	%rd9, [_Z18bev_pool_v2_kerneliiPKfS0_PKiS2_S2_S2_S2_Pf_param_9];
	cvta.to.global.u64 	%rd1, %rd10;
	cvta.to.global.u64 	%rd2, %rd11;
	cvta.to.global.u64 	%rd3, %rd13;
	cvta.to.global.u64 	%rd4, %rd12;
	mov.u32 	%r20, %ctaid.x;
	mov.u32 	%r21, %ntid.x;
	mov.u32 	%r22, %tid.x;
	mad.lo.s32 	%r23, %r20, %r21, %r22;
	div.s32 	%r1, %r23, %r18;
	mul.lo.s32 	%r24, %r1, %r18;
	sub.s32 	%r2, %r23, %r24;
	setp.ge.s32 	%p1, %r1, %r19;
	@%p1 bra 	$L__BB0_14;
	cvta.to.global.u64 	%rd14, %rd7;
	cvta.to.global.u64 	%rd15, %rd8;
	mul.wide.s32 	%rd16, %r1, 4;
	add.s64 	%rd17, %rd14, %rd16;
	ld.global.nc.u32 	%r3, [%rd17];
	add.s64 	%rd18, %rd15, %rd16;
	ld.global.nc.u32 	%r4, [%rd18];
	setp.lt.s32 	%p2, %r4, 1;
	mov.f32 	%f67, 0f00000000;
	@%p2 bra 	$L__BB0_13;
	cvt.s64.s32 	%rd5, %r2;
	and.b32  	%r5, %r4, 7;
	setp.lt.u32 	%p3, %r4, 8;
	mov.f32 	%f67, 0f00000000;
	mov.b32 	%r81, 0;
	@%p3 bra 	$L__BB0_5;
	and.b32  	%r81, %r4, 2147483640;
	neg.s32 	%r79, %r81;
	mov.f32 	%f67, 0f00000000;
	mov.u32 	%r78, %r3;
$L__BB0_4:
	.pragma "nounroll";
	mul.wide.s32 	%rd19, %r78, 4;
	add.s64 	%rd20, %rd4, %rd19;
	add.s64 	%rd21, %rd3, %rd19;
	ld.global.nc.u32 	%r27, [%rd20];
	mul.wide.s32 	%rd22, %r27, 4;
	add.s64 	%rd23, %rd1, %rd22;
	ld.global.nc.u32 	%r28, [%rd21];
	mul.lo.s32 	%r29, %r28, %r18;
	cvt.s64.s32 	%rd24, %r29;
	add.s64 	%rd25, %rd24, %rd5;
	shl.b64 	%rd26, %rd25, 2;
	add.s64 	%rd27, %rd2, %rd26;
	ld.global.nc.f32 	%f17, [%rd27];
	ld.global.nc.f32 	%f18, [%rd23];
	fma.rn.f32 	%f19, %f17, %f18, %f67;
	ld.global.nc.u32 	%r30, [%rd20+4];
	mul.wide.s32 	%rd28, %r30, 4;
	add.s64 	%rd29, %rd1, %rd28;
	ld.global.nc.u32 	%r31, [%rd21+4];
	mul.lo.s32 	%r32, %r31, %r18;
	cvt.s64.s32 	%rd30, %r32;
	add.s64 	%rd31, %rd30, %rd5;
	shl.b64 	%rd32, %rd31, 2;
	add.s64 	%rd33, %rd2, %rd32;
	ld.global.nc.f32 	%f20, [%rd33];
	ld.global.nc.f32 	%f21, [%rd29];
	fma.rn.f32 	%f22, %f20, %f21, %f19;
	ld.global.nc.u32 	%r33, [%rd20+8];
	mul.wide.s32 	%rd34, %r33, 4;
	add.s64 	%rd35, %rd1, %rd34;
	ld.global.nc.u32 	%r34, [%rd21+8];
	mul.lo.s32 	%r35, %r34, %r18;
	cvt.s64.s32 	%rd36, %r35;
	add.s64 	%rd37, %rd36, %rd5;
	shl.b64 	%rd38, %rd37, 2;
	add.s64 	%rd39, %rd2, %rd38;
	ld.global.nc.f32 	%f23, [%rd39];
	ld.global.nc.f32 	%f24, [%rd35];
	fma.rn.f32 	%f25, %f23, %f24, %f22;
	ld.global.nc.u32 	%r36, [%rd20+12];
	mul.wide.s32 	%rd40, %r36, 4;
	add.s64 	%rd41, %rd1, %rd40;
	ld.global.nc.u32 	%r37, [%rd21+12];
	mul.lo.s32 	%r38, %r37, %r18;
	cvt.s64.s32 	%rd42, %r38;
	add.s64 	%rd43, %rd42, %rd5;
	shl.b64 	%rd44, %rd43, 2;
	add.s64 	%rd45, %rd2, %rd44;
	ld.global.nc.f32 	%f26, [%rd45];
	ld.global.nc.f32 	%f27, [%rd41];
	fma.rn.f32 	%f28, %f26, %f27, %f25;
	ld.global.nc.u32 	%r39, [%rd20+16];
	mul.wide.s32 	%rd46, %r39, 4;
	add.s64 	%rd47, %rd1, %rd46;
	ld.global.nc.u32 	%r40, [%rd21+16];
	mul.lo.s32 	%r41, %r40, %r18;
	cvt.s64.s32 	%rd48, %r41;
	add.s64 	%rd49, %rd48, %rd5;
	shl.b64 	%rd50, %rd49, 2;
	add.s64 	%rd51, %rd2, %rd50;
	ld.global.nc.f32 	%f29, [%rd51];
	ld.global.nc.f32 	%f30, [%rd47];
	fma.rn.f32 	%f31, %f29, %f30, %f28;
	ld.global.nc.u32 	%r42, [%rd20+20];
	mul.wide.s32 	%rd52, %r42, 4;
	add.s64 	%rd53, %rd1, %rd52;
	ld.global.nc.u32 	%r43, [%rd21+20];
	mul.lo.s32 	%r44, %r43, %r18;
	cvt.s64.s32 	%rd54, %r44;
	add.s64 	%rd55, %rd54, %rd5;
	shl.b64 	%rd56, %rd55, 2;
	add.s64 	%rd57, %rd2, %rd56;
	ld.global.nc.f32 	%f32, [%rd57];
	ld.global.nc.f32 	%f33, [%rd53];
	fma.rn.f32 	%f34, %f32, %f33, %f31;
	ld.global.nc.u32 	%r45, [%rd20+24];
	mul.wide.s32 	%rd58, %r45, 4;
	add.s64 	%rd59, %rd1, %rd58;
	ld.global.nc.u32 	%r46, [%rd21+24];
	mul.lo.s32 	%r47, %r46, %r18;
	cvt.s64.s32 	%rd60, %r47;
	add.s64 	%rd61, %rd60, %rd5;
	shl.b64 	%rd62, %rd61, 2;
	add.s64 	%rd63, %rd2, %rd62;
	ld.global.nc.f32 	%f35, [%rd63];
	ld.global.nc.f32 	%f36, [%rd59];
	fma.rn.f32 	%f37, %f35, %f36, %f34;
	ld.global.nc.u32 	%r48, [%rd20+28];
	mul.wide.s32 	%rd64, %r48, 4;
	add.s64 	%rd65, %rd1, %rd64;
	ld.global.nc.u32 	%r49, [%rd21+28];
	mul.lo.s32 	%r50, %r49, %r18;
	cvt.s64.s32 	%rd66, %r50;
	add.s64 	%rd67, %rd66, %rd5;
	shl.b64 	%rd68, %rd67, 2;
	add.s64 	%rd69, %rd2, %rd68;
	ld.global.nc.f32 	%f38, [%rd69];
	ld.global.nc.f32 	%f39, [%rd65];
	fma.rn.f32 	%f67, %f38, %f39, %f37;
	add.s32 	%r79, %r79, 8;
	add.s32 	%r78, %r78, 8;
	setp.ne.s32 	%p4, %r79, 0;
	@%p4 bra 	$L__BB0_4;
$L__BB0_5:
	setp.eq.s32 	%p5, %r5, 0;
	@%p5 bra 	$L__BB0_13;
	and.b32  	%r13, %r4, 3;
	setp.lt.u32 	%p6, %r5, 4;
	@%p6 bra 	$L__BB0_8;
	add.s32 	%r51, %r81, %r3;
	mul.wide.s32 	%rd70, %r51, 4;
	add.s64 	%rd71, %rd4, %rd70;
	ld.global.nc.u32 	%r52, [%rd71];
	mul.wide.s32 	%rd72, %r52, 4;
	add.s64 	%rd73, %rd1, %rd72;
	add.s64 	%rd74, %rd3, %rd70;
	ld.global.nc.u32 	%r53, [%rd74];
	mul.lo.s32 	%r54, %r53, %r18;
	cvt.s64.s32 	%rd75, %r54;
	add.s64 	%rd76, %rd75, %rd5;
	shl.b64 	%rd77, %rd76, 2;
	add.s64 	%rd78, %rd2, %rd77;
	ld.global.nc.f32 	%f41, [%rd78];
	ld.global.nc.f32 	%f42, [%rd73];
	fma.rn.f32 	%f43, %f41, %f42, %f67;
	ld.global.nc.u32 	%r55, [%rd71+4];
	mul.wide.s32 	%rd79, %r55, 4;
	add.s64 	%rd80, %rd1, %rd79;
	ld.global.nc.u32 	%r56, [%rd74+4];
	mul.lo.s32 	%r57, %r56, %r18;
	cvt.s64.s32 	%rd81, %r57;
	add.s64 	%rd82, %rd81, %rd5;
	shl.b64 	%rd83, %rd82, 2;
	add.s64 	%rd84, %rd2, %rd83;
	ld.global.nc.f32 	%f44, [%rd84];
	ld.global.nc.f32 	%f45, [%rd80];
	fma.rn.f32 	%f46, %f44, %f45, %f43;
	ld.global.nc.u32 	%r58, [%rd71+8];
	mul.wide.s32 	%rd85, %r58, 4;
	add.s64 	%rd86, %rd1, %rd85;
	ld.global.nc.u32 	%r59, [%rd74+8];
	mul.lo.s32 	%r60, %r59, %r18;
	cvt.s64.s32 	%rd87, %r60;
	add.s64 	%rd88, %rd87, %rd5;
	shl.b64 	%rd89, %rd88, 2;
	add.s64 	%rd90, %rd2, %rd89;
	ld.global.nc.f32 	%f47, [%rd90];
	ld.global.nc.f32 	%f48, [%rd86];
	fma.rn.f32 	%f49, %f47, %f48, %f46;
	ld.global.nc.u32 	%r61, [%rd71+12];
	mul.wide.s32 	%rd91, %r61, 4;
	add.s64 	%rd92, %rd1, %rd91;
	ld.global.nc.u32 	%r62, [%rd74+12];
	mul.lo.s32 	%r63, %r62, %r18;
	cvt.s64.s32 	%rd93, %r63;
	add.s64 	%rd94, %rd93, %rd5;
	shl.b64 	%rd95, %rd94, 2;
	add.s64 	%rd96, %rd2, %rd95;
	ld.global.nc.f32 	%f50, [%rd96];
	ld.global.nc.f32 	%f51, [%rd92];
	fma.rn.f32 	%f67, %f50, %f51, %f49;
	add.s32 	%r81, %r81, 4;
$L__BB0_8:
	setp.eq.s32 	%p7, %r13, 0;
	@%p7 bra 	$L__BB0_13;
	setp.eq.s32 	%p8, %r13, 1;
	@%p8 bra 	$L__BB0_11;
	add.s32 	%r64, %r81, %r3;
	mul.wide.s32 	%rd97, %r64, 4;
	add.s64 	%rd98, %rd4, %rd97;
	ld.global.nc.u32 	%r65, [%rd98];
	mul.wide.s32 	%rd99, %r65, 4;
	add.s64 	%rd100, %rd1, %rd99;
	add.s64 	%rd101, %rd3, %rd97;
	ld.global.nc.u32 	%r66, [%rd101];
	mul.lo.s32 	%r67, %r66, %r18;
	cvt.s64.s32 	%rd102, %r67;
	add.s64 	%rd103, %rd102, %rd5;
	shl.b64 	%rd104, %rd103, 2;
	add.s64 	%rd105, %rd2, %rd104;
	ld.global.nc.f32 	%f53, [%rd105];
	ld.global.nc.f32 	%f54, [%rd100];
	fma.rn.f32 	%f55, %f53, %f54, %f67;
	ld.global.nc.u32 	%r68, [%rd98+4];
	mul.wide.s32 	%rd106, %r68, 4;
	add.s64 	%rd107, %rd1, %rd106;
	ld.global.nc.u32 	%r69, [%rd101+4];
	mul.lo.s32 	%r70, %r69, %r18;
	cvt.s64.s32 	%rd108, %r70;
	add.s64 	%rd109, %rd108, %rd5;
	shl.b64 	%rd110, %rd109, 2;
	add.s64 	%rd111, %rd2, %rd110;
	ld.global.nc.f32 	%f56, [%rd111];
	ld.global.nc.f32 	%f57, [%rd107];
	fma.rn.f32 	%f67, %f56, %f57, %f55;
	add.s32 	%r81, %r81, 2;
$L__BB0_11:
	and.b32  	%r71, %r4, 1;
	setp.eq.b32 	%p9, %r71, 1;
	not.pred 	%p10, %p9;
	@%p10 bra 	$L__BB0_13;
	add.s32 	%r72, %r81, %r3;
	mul.wide.s32 	%rd112, %r72, 4;
	add.s64 	%rd113, %rd4, %rd112;
	ld.global.nc.u32 	%r73, [%rd113];
	mul.wide.s32 	%rd114, %r73, 4;
	add.s64 	%rd115, %rd1, %rd114;
	add.s64 	%rd116, %rd3, %rd112;
	ld.global.nc.u32 	%r74, [%rd116];
	mul.lo.s32 	%r75, %r74, %r18;
	cvt.s64.s32 	%rd117, %r75;
	add.s64 	%rd118, %rd117, %rd5;
	shl.b64 	%rd119, %rd118, 2;
	add.s64 	%rd120, %rd2, %rd119;
	ld.global.nc.f32 	%f58, [%rd120];
	ld.global.nc.f32 	%f59, [%rd115];
	fma.rn.f32 	%f67, %f58, %f59, %f67;
$L__BB0_13:
	cvta.to.global.u64 	%rd121, %rd6;
	mul.wide.s32 	%rd122, %r3, 4;
	add.s64 	%rd123, %rd121, %rd122;
	ld.global.nc.u32 	%r76, [%rd123];
	mul.lo.s32 	%r77, %r76, %r18;
	cvt.s64.s32 	%rd124, %r77;
	cvt.s64.s32 	%rd125, %r2;
	add.s64 	%rd126, %rd124, %rd125;
	cvta.to.global.u64 	%rd127, %rd9;
	shl.b64 	%rd128, %rd126, 2;
	add.s64 	%rd129, %rd127, %rd128;
	st.global.f32 	[%rd129], %f67;
$L__BB0_14:
	ret;

}
	// .globl	_Z20bev_pool_grad_kerneliiPKfS0_S0_PKiS2_S2_S2_S2_PfS3_
.visible .entry _Z20bev_pool_grad_kerneliiPKfS0_S0_PKiS2_S2_S2_S2_PfS3_(
	.param .u32 _Z20bev_pool_grad_kerneliiPKfS0_S0_PKiS2_S2_S2_S2_PfS3__param_0,
	.param .u32 _Z20bev_pool_grad_kerneliiPKfS0_S0_PKiS2_S2_S2_S2_PfS3__param_1,
	.param .u64 .ptr .align 1 _Z20bev_pool_grad_kerneliiPKfS0_S0_PKiS2_S2_S2_S2_PfS3__param_2,
	.param .u64 .ptr .align 1 _Z20bev_pool_grad_kerneliiPKfS0_S0_PKiS2_S2_S2_S2_PfS3__param_3,
	.param .u64 .ptr .align 1 _Z20bev_pool_grad_kerneliiPKfS0_S0_PKiS2_S2_S2_S2_PfS3__param_4,
	.param .u64 .ptr .align 1 _Z20bev_pool_grad_kerneliiPKfS0_S0_PKiS2_S2_S2_S2_PfS3__param_5,
	.param .u64 .ptr .align 1 _Z20bev_pool_grad_kerneliiPKfS0_S0_PKiS2_S2_S2_S2_PfS3__param_6,
	.param .u64 .ptr .align 1 _Z20bev_pool_grad_kerneliiPKfS0_S0_PKiS2_S2_S2_S2_PfS3__param_7,
	.param .u64 .ptr .align 1 _Z20bev_pool_grad_kerneliiPKfS0_S0_PKiS2_S2_S2_S2_PfS3__param_8,
	.param .u64 .ptr .align 1 _Z20bev_pool_grad_kerneliiPKfS0_S0_PKiS2_S2_S2_S2_PfS3__param_9,
	.param .u64 .ptr .align 1 _Z20bev_pool_grad_kerneliiPKfS0_S0_PKiS2_S2_S2_S2_PfS3__param_10,
	.param .u64 .ptr .align 1 _Z20bev_pool_grad_kerneliiPKfS0_S0_PKiS2_S2_S2_S2_PfS3__param_11
)
{
	.reg .pred 	%p<27>;
	.reg .b32 	%r<139>;
	.reg .b32 	%f<134>;
	.reg .b64 	%rd<205>;

	ld.param.u32 	%r41, [_Z20bev_pool_grad_kerneliiPKfS0_S0_PKiS2_S2_S2_S2_PfS3__param_0];
	ld.param.u32 	%r42, [_Z20bev_pool_grad_kerneliiPKfS0_S0_PKiS2_S2_S2_S2_PfS3__param_1];
	ld.param.u64 	%rd20, [_Z20bev_pool_grad_kerneliiPKfS0_S0_PKiS2_S2_S2_S2_PfS3__param_2];
	ld.param.u64 	%rd21, [_Z20bev_pool_grad_kerneliiPKfS0_S0_PKiS2_S2_S2_S2_PfS3__param_3];
	ld.param.u64 	%rd22, [_Z20bev_pool_grad_kerneliiPKfS0_S0_PKiS2_S2_S2_S2_PfS3__param_4];
	ld.param.u64 	%rd23, [_Z20bev_pool_grad_kerneliiPKfS0_S0_PKiS2_S2_S2_S2_PfS3__param_5];
	ld.param.u64 	%rd24, [_Z20bev_pool_grad_kerneliiPKfS0_S0_PKiS2_S2_S2_S2_PfS3__param_6];
	ld.param.u64 	%rd25, [_Z20bev_pool_grad_kerneliiPKfS0_S0_PKiS2_S2_S2_S2_PfS3__param_7];
	ld.param.u64 	%rd17, [_Z20bev_pool_grad_kerneliiPKfS0_S0_PKiS2_S2_S2_S2_PfS3__param_8];
	ld.param.u64 	%rd18, [_Z20bev_pool_grad_kerneliiPKfS0_S0_PKiS2_S2_S2_S2_PfS3__param_9];
	ld.param.u64 	%rd26, [_Z20bev_pool_grad_kerneliiPKfS0_S0_PKiS2_S2_S2_S2_PfS3__param_10];
	cvta.to.global.u64 	%rd1, %rd22;
	cvta.to.global.u64 	%rd2, %rd26;
	cvta.to.global.u64 	%rd3, %rd21;
	cvta.to.global.u64 	%rd4, %rd20;
	cvta.to.global.u64 	%rd5, %rd23;
	cvta.to.global.u64 	%rd6, %rd25;
	cvta.to.global.u64 	%rd7, %rd24;
	mov.u32 	%r43, %ctaid.x;
	mov.u32 	%r44, %ntid.x;
	mov.u32 	%r45, %tid.x;
	mad.lo.s32 	%r1, %r43, %r44, %r45;
	setp.ge.s32 	%p1, %r1, %r42;
	@%p1 bra 	$L__BB1_37;
	cvta.to.global.u64 	%rd27, %rd17;
	cvta.to.global.u64 	%rd28, %rd18;
	mul.wide.s32 	%rd29, %r1, 4;
	add.s64 	%rd30, %rd27, %rd29;
	ld.global.nc.u32 	%r2, [%rd30];
	cvt.s64.s32 	%rd8, %r2;
	add.s64 	%rd31, %rd28, %rd29;
	ld.global.nc.u32 	%r3, [%rd31];
	setp.lt.s32 	%p2, %r3, 1;
	@%p2 bra 	$L__BB1_22;
	setp.lt.s32 	%p3, %r41, 1;
	@%p3 bra 	$L__BB1_16;
	add.s32 	%r4, %r41, -1;
	and.b32  	%r5, %r41, 7;
	and.b32  	%r6, %r41, 2147483640;
	and.b32  	%r7, %r41, 1;
	mov.b32 	%r124, 0;
$L__BB1_4:
	setp.lt.u32 	%p8, %r4, 7;
	cvt.u64.u32 	%rd46, %r124;
	add.s64 	%rd48, %rd46, %rd8;
	shl.b64 	%rd49, %rd48, 2;
	add.s64 	%rd50, %rd6, %rd49;
	ld.global.nc.u32 	%r60, [%rd50];
	mul.lo.s32 	%r61, %r60, %r41;
	cvt.s64.s32 	%rd9, %r61;
	add.s32 	%r9, %r124, %r2;
	mul.wide.s32 	%rd51, %r9, 4;
	add.s64 	%rd52, %rd7, %rd51;
	ld.global.nc.u32 	%r62, [%rd52];
	mul.lo.s32 	%r63, %r62, %r41;
	cvt.s64.s32 	%rd10, %r63;
	mov.f32 	%f125, 0f00000000;
	mov.b32 	%r127, 0;
	@%p8 bra 	$L__BB1_7;
	mov.f32 	%f125, 0f00000000;
	mov.b32 	%r125, 0;
$L__BB1_6:
	.pragma "nounroll";
	cvt.u64.u32 	%rd53, %r125;
	add.s64 	%rd54, %rd53, %rd9;
	shl.b64 	%rd55, %rd54, 2;
	add.s64 	%rd56, %rd4, %rd55;
	add.s64 	%rd57, %rd53, %rd10;
	shl.b64 	%rd58, %rd57, 2;
	add.s64 	%rd59, %rd1, %rd58;
	ld.global.nc.f32 	%f28, [%rd56];
	ld.global.nc.f32 	%f29, [%rd59];
	fma.rn.f32 	%f30, %f28, %f29, %f125;
	ld.global.nc.f32 	%f31, [%rd56+4];
	ld.global.nc.f32 	%f32, [%rd59+4];
	fma.rn.f32 	%f33, %f31, %f32, %f30;
	ld.global.nc.f32 	%f34, [%rd56+8];
	ld.global.nc.f32 	%f35, [%rd59+8];
	fma.rn.f32 	%f36, %f34, %f35, %f33;
	ld.global.nc.f32 	%f37, [%rd56+12];
	ld.global.nc.f32 	%f38, [%rd59+12];
	fma.rn.f32 	%f39, %f37, %f38, %f36;
	ld.global.nc.f32 	%f40, [%rd56+16];
	ld.global.nc.f32 	%f41, [%rd59+16];
	fma.rn.f32 	%f42, %f40, %f41, %f39;
	ld.global.nc.f32 	%f43, [%rd56+20];
	ld.global.nc.f32 	%f44, [%rd59+20];
	fma.rn.f32 	%f45, %f43, %f44, %f42;
	ld.global.nc.f32 	%f46, [%rd56+24];
	ld.global.nc.f32 	%f47, [%rd59+24];
	fma.rn.f32 	%f48, %f46, %f47, %f45;
	ld.global.nc.f32 	%f49, [%rd56+28];
	ld.global.nc.f32 	%f50, [%rd59+28];
	fma.rn.f32 	%f125, %f49, %f50, %f48;
	add.s32 	%r125, %r125, 8;
	setp.ne.s32 	%p9, %r125, %r6;
	mov.u32 	%r127, %r6;
	@%p9 bra 	$L__BB1_6;
$L__BB1_7:
	setp.eq.s32 	%p10, %r5, 0;
	@%p10 bra 	$L__BB1_15;
	add.s32 	%r65, %r5, -1;
	setp.lt.u32 	%p11, %r65, 3;
	@%p11 bra 	$L__BB1_10;
	cvt.u64.u32 	%rd60, %r127;
	add.s64 	%rd61, %rd60, %rd9;
	shl.b64 	%rd62, %rd61, 2;
	add.s64 	%rd63, %rd4, %rd62;
	add.s64 	%rd64, %rd60, %rd10;
	shl.b64 	%rd65, %rd64, 2;
	add.s64 	%rd66, %rd1, %rd65;
	ld.global.nc.f32 	%f52, [%rd63];
	ld.global.nc.f32 	%f53, [%rd66];
	fma.rn.f32 	%f54, %f52, %f53, %f125;
	ld.global.nc.f32 	%f55, [%rd63+4];
	ld.global.nc.f32 	%f56, [%rd66+4];
	fma.rn.f32 	%f57, %f55, %f56, %f54;
	ld.global.nc.f32 	%f58, [%rd63+8];
	ld.global.nc.f32 	%f59, [%rd66+8];
	fma.rn.f32 	%f60, %f58, %f59, %f57;
	ld.global.nc.f32 	%f61, [%rd63+12];
	ld.global.nc.f32 	%f62, [%rd66+12];
	fma.rn.f32 	%f125, %f61, %f62, %f60;
	add.s32 	%r127, %r127, 4;
$L__BB1_10:
	and.b32  	%r66, %r41, 3;
	setp.eq.s32 	%p12, %r66, 0;
	@%p12 bra 	$L__BB1_15;
	setp.eq.s32 	%p13, %r66, 1;
	@%p13 bra 	$L__BB1_13;
	cvt.u64.u32 	%rd67, %r127;
	add.s64 	%rd68, %rd67, %rd9;
	shl.b64 	%rd69, %rd68, 2;
	add.s64 	%rd70, %rd4, %rd69;
	add.s64 	%rd71, %rd67, %rd10;
	shl.b64 	%rd72, %rd71, 2;
	add.s64 	%rd73, %rd1, %rd72;
	ld.global.nc.f32 	%f64, [%rd70];
	ld.global.nc.f32 	%f65, [%rd73];
	fma.rn.f32 	%f66, %f64, %f65, %f125;
	ld.global.nc.f32 	%f67, [%rd70+4];
	ld.global.nc.f32 	%f68, [%rd73+4];
	fma.rn.f32 	%f125, %f67, %f68, %f66;
	add.s32 	%r127, %r127, 2;
$L__BB1_13:
	setp.eq.s32 	%p14, %r7, 0;
	@%p14 bra 	$L__BB1_15;
	cvt.u64.u32 	%rd74, %r127;
	add.s64 	%rd75, %rd74, %rd9;
	shl.b64 	%rd76, %rd75, 2;
	add.s64 	%rd77, %rd4, %rd76;
	add.s64 	%rd78, %rd74, %rd10;
	shl.b64 	%rd79, %rd78, 2;
	add.s64 	%rd80, %rd1, %rd79;
	ld.global.nc.f32 	%f69, [%rd77];
	ld.global.nc.f32 	%f70, [%rd80];
	fma.rn.f32 	%f125, %f69, %f70, %f125;
$L__BB1_15:
	mul.wide.s32 	%rd81, %r9, 4;
	add.s64 	%rd82, %rd5, %rd81;
	ld.global.nc.u32 	%r67, [%rd82];
	mul.wide.s32 	%rd83, %r67, 4;
	add.s64 	%rd84, %rd2, %rd83;
	st.global.f32 	[%rd84], %f125;
	add.s32 	%r124, %r124, 1;
	setp.eq.s32 	%p15, %r124, %r3;
	@%p15 bra 	$L__BB1_22;
	bra.uni 	$L__BB1_4;
$L__BB1_16:
	and.b32  	%r18, %r3, 3;
	setp.lt.u32 	%p4, %r3, 4;
	mov.b32 	%r129, 0;
	@%p4 bra 	$L__BB1_19;
	and.b32  	%r129, %r3, 2147483644;
	mov.b32 	%r132, 0;
$L__BB1_18:
	add.s32 	%r48, %r132, %r2;
	mul.wide.s32 	%rd32, %r48, 4;
	add.s64 	%rd33, %rd5, %rd32;
	ld.global.nc.u32 	%r49, [%rd33];
	mul.wide.s32 	%rd34, %r49, 4;
	add.s64 	%rd35, %rd2, %rd34;
	mov.b32 	%r50, 0;
	st.global.u32 	[%rd35], %r50;
	ld.global.nc.u32 	%r51, [%rd33+4];
	mul.wide.s32 	%rd36, %r51, 4;
	add.s64 	%rd37, %rd2, %rd36;
	st.global.u32 	[%rd37], %r50;
	ld.global.nc.u32 	%r52, [%rd33+8];
	mul.wide.s32 	%rd38, %r52, 4;
	add.s64 	%rd39, %rd2, %rd38;
	st.global.u32 	[%rd39], %r50;
	ld.global.nc.u32 	%r53, [%rd33+12];
	mul.wide.s32 	%rd40, %r53, 4;
	add.s64 	%rd41, %rd2, %rd40;
	st.global.u32 	[%rd41], %r50;
	add.s32 	%r132, %r132, 4;
	setp.eq.s32 	%p5, %r132, %r129;
	@%p5 bra 	$L__BB1_19;
	bra.uni 	$L__BB1_18;
$L__BB1_19:
	setp.eq.s32 	%p6, %r18, 0;
	@%p6 bra 	$L__BB1_22;
	mov.b32 	%r131, 0;
$L__BB1_21:
	.pragma "nounroll";
	add.s32 	%r55, %r129, %r2;
	mul.wide.s32 	%rd42, %r55, 4;
	add.s64 	%rd43, %rd5, %rd42;
	ld.global.nc.u32 	%r56, [%rd43];
	mul.wide.s32 	%rd44, %r56, 4;
	add.s64 	%rd45, %rd2, %rd44;
	mov.b32 	%r57, 0;
	st.global.u32 	[%rd45], %r57;
	add.s32 	%r129, %r129, 1;
	add.s32 	%r131, %r131, 1;
	setp.ne.s32 	%p7, %r131, %r18;
	@%p7 bra 	$L__BB1_21;
$L__BB1_22:
	setp.lt.s32 	%p16, %r41, 1;
	@%p16 bra 	$L__BB1_37;
	ld.param.u64 	%rd203, [_Z20bev_pool_grad_kerneliiPKfS0_S0_PKiS2_S2_S2_S2_PfS3__param_11];
	shl.b64 	%rd85, %rd8, 2;
	add.s64 	%rd86, %rd7, %rd85;
	ld.global.nc.u32 	%r69, [%rd86];
	mul.lo.s32 	%r70, %r69, %r41;
	cvt.s64.s32 	%rd11, %r70;
	and.b32  	%r25, %r3, 7;
	and.b32  	%r71, %r3, 2147483640;
	neg.s32 	%r26, %r71;
	cvta.to.global.u64 	%rd12, %rd203;
	mov.b32 	%r133, 0;
$L__BB1_24:
	setp.lt.s32 	%p17, %r3, 1;
	mov.f32 	%f133, 0f00000000;
	@%p17 bra 	$L__BB1_36;
	setp.lt.u32 	%p18, %r3, 8;
	cvt.u64.u32 	%rd13, %r133;
	mov.f32 	%f133, 0f00000000;
	mov.b32 	%r137, 0;
	@%p18 bra 	$L__BB1_28;
	shl.b64 	%rd87, %rd8, 2;
	add.s64 	%rd88, %rd87, %rd6;
	add.s64 	%rd204, %rd88, 16;
	mov.f32 	%f133, 0f00000000;
	mov.u32 	%r134, %r2;
	mov.u32 	%r135, %r26;
$L__BB1_27:
	.pragma "nounroll";
	and.b32  	%r137, %r3, 2147483640;
	mul.wide.s32 	%rd89, %r134, 4;
	add.s64 	%rd90, %rd5, %rd89;
	ld.global.nc.u32 	%r73, [%rd204+-16];
	mul.lo.s32 	%r74, %r73, %r41;
	cvt.s64.s32 	%rd91, %r74;
	add.s64 	%rd92, %rd91, %rd13;
	shl.b64 	%rd93, %rd92, 2;
	add.s64 	%rd94, %rd4, %rd93;
	ld.global.nc.u32 	%r75, [%rd90];
	mul.wide.s32 	%rd95, %r75, 4;
	add.s64 	%rd96, %rd3, %rd95;
	ld.global.nc.f32 	%f75, [%rd94];
	ld.global.nc.f32 	%f76, [%rd96];
	fma.rn.f32 	%f77, %f75, %f76, %f133;
	ld.global.nc.u32 	%r76, [%rd204+-12];
	mul.lo.s32 	%r77, %r76, %r41;
	cvt.s64.s32 	%rd97, %r77;
	add.s64 	%rd98, %rd97, %rd13;
	shl.b64 	%rd99, %rd98, 2;
	add.s64 	%rd100, %rd4, %rd99;
	ld.global.nc.u32 	%r78, [%rd90+4];
	mul.wide.s32 	%rd101, %r78, 4;
	add.s64 	%rd102, %rd3, %rd101;
	ld.global.nc.f32 	%f78, [%rd100];
	ld.global.nc.f32 	%f79, [%rd102];
	fma.rn.f32 	%f80, %f78, %f79, %f77;
	ld.global.nc.u32 	%r79, [%rd204+-8];
	mul.lo.s32 	%r80, %r79, %r41;
	cvt.s64.s32 	%rd103, %r80;
	add.s64 	%rd104, %rd103, %rd13;
	shl.b64 	%rd105, %rd104, 2;
	add.s64 	%rd106, %rd4, %rd105;
	ld.global.nc.u32 	%r81, [%rd90+8];
	mul.wide.s32 	%rd107, %r81, 4;
	add.s64 	%rd108, %rd3, %rd107;
	ld.global.nc.f32 	%f81, [%rd106];
	ld.global.nc.f32 	%f82, [%rd108];
	fma.rn.f32 	%f83, %f81, %f82, %f80;
	ld.global.nc.u32 	%r82, [%rd204+-4];
	mul.lo.s32 	%r83, %r82, %r41;
	cvt.s64.s32 	%rd109, %r83;
	add.s64 	%rd110, %rd109, %rd13;
	shl.b64 	%rd111, %rd110, 2;
	add.s64 	%rd112, %rd4, %rd111;
	ld.global.nc.u32 	%r84, [%rd90+12];
	mul.wide.s32 	%rd113, %r84, 4;
	add.s64 	%rd114, %rd3, %rd113;
	ld.global.nc.f32 	%f84, [%rd112];
	ld.global.nc.f32 	%f85, [%rd114];
	fma.rn.f32 	%f86, %f84, %f85, %f83;
	ld.global.nc.u32 	%r85, [%rd204];
	mul.lo.s32 	%r86, %r85, %r41;
	cvt.s64.s32 	%rd115, %r86;
	add.s64 	%rd116, %rd115, %rd13;
	shl.b64 	%rd117, %rd116, 2;
	add.s64 	%rd118, %rd4, %rd117;
	ld.global.nc.u32 	%r87, [%rd90+16];
	mul.wide.s32 	%rd119, %r87, 4;
	add.s64 	%rd120, %rd3, %rd119;
	ld.global.nc.f32 	%f87, [%rd118];
	ld.global.nc.f32 	%f88, [%rd120];
	fma.rn.f32 	%f89, %f87, %f88, %f86;
	ld.global.nc.u32 	%r88, [%rd204+4];
	mul.lo.s32 	%r89, %r88, %r41;
	cvt.s64.s32 	%rd121, %r89;
	add.s64 	%rd122, %rd121, %rd13;
	shl.b64 	%rd123, %rd122, 2;
	add.s64 	%rd124, %rd4, %rd123;
	ld.global.nc.u32 	%r90, [%rd90+20];
	mul.wide.s32 	%rd125, %r90, 4;
	add.s64 	%rd126, %rd3, %rd125;
	ld.global.nc.f32 	%f90, [%rd124];
	ld.global.nc.f32 	%f91, [%rd126];
	fma.rn.f32 	%f92, %f90, %f91, %f89;
	ld.global.nc.u32 	%r91, [%rd204+8];
	mul.lo.s32 	%r92, %r91, %r41;
	cvt.s64.s32 	%rd127, %r92;
	add.s64 	%rd128, %rd127, %rd13;
	shl.b64 	%rd129, %rd128, 2;
	add.s64 	%rd130, %rd4, %rd129;
	ld.global.nc.u32 	%r93, [%rd90+24];
	mul.wide.s32 	%rd131, %r93, 4;
	add.s64 	%rd132, %rd3, %rd131;
	ld.global.nc.f32 	%f93, [%rd130];
	ld.global.nc.f32 	%f94, [%rd132];
	fma.rn.f32 	%f95, %f93, %f94, %f92;
	ld.global.nc.u32 	%r94, [%rd204+12];
	mul.lo.s32 	%r95, %r94, %r41;
	cvt.s64.s32 	%rd133, %r95;
	add.s64 	%rd134, %rd133, %rd13;
	shl.b64 	%rd135, %rd134, 2;
	add.s64 	%rd136, %rd4, %rd135;
	ld.global.nc.u32 	%r96, [%rd90+28];
	mul.wide.s32 	%rd137, %r96, 4;
	add.s64 	%rd138, %rd3, %rd137;
	ld.global.nc.f32 	%f96, [%rd136];
	ld.global.nc.f32 	%f97, [%rd138];
	fma.rn.f32 	%f133, %f96, %f97, %f95;
	add.s32 	%r135, %r135, 8;
	add.s64 	%rd204, %rd204, 32;
	add.s32 	%r134, %r134, 8;
	setp.ne.s32 	%p19, %r135, 0;
	@%p19 bra 	$L__BB1_27;
$L__BB1_28:
	setp.eq.s32 	%p20, %r25, 0;
	@%p20 bra 	$L__BB1_36;
	add.s32 	%r97, %r25, -1;
	setp.lt.u32 	%p21, %r97, 3;
	@%p21 bra 	$L__BB1_31;
	cvt.u64.u32 	%rd139, %r137;
	add.s64 	%rd140, %rd139, %rd8;
	shl.b64 	%rd141, %rd140, 2;
	add.s64 	%rd142, %rd6, %rd141;
	ld.global.nc.u32 	%r98, [%rd142];
	mul.lo.s32 	%r99, %r98, %r41;
	cvt.s64.s32 	%rd143, %r99;
	add.s64 	%rd144, %rd143, %rd13;
	shl.b64 	%rd145, %rd144, 2;
	add.s64 	%rd146, %rd4, %rd145;
	add.s32 	%r100, %r137, %r2;
	mul.wide.s32 	%rd147, %r100, 4;
	add.s64 	%rd148, %rd5, %rd147;
	ld.global.nc.u32 	%r101, [%rd148];
	mul.wide.s32 	%rd149, %r101, 4;
	add.s64 	%rd150, %rd3, %rd149;
	ld.global.nc.f32 	%f99, [%rd146];
	ld.global.nc.f32 	%f100, [%rd150];
	fma.rn.f32 	%f101, %f99, %f100, %f133;
	ld.global.nc.u32 	%r102, [%rd142+4];
	mul.lo.s32 	%r103, %r102, %r41;
	cvt.s64.s32 	%rd151, %r103;
	add.s64 	%rd152, %rd151, %rd13;
	shl.b64 	%rd153, %rd152, 2;
	add.s64 	%rd154, %rd4, %rd153;
	ld.global.nc.u32 	%r104, [%rd148+4];
	mul.wide.s32 	%rd155, %r104, 4;
	add.s64 	%rd156, %rd3, %rd155;
	ld.global.nc.f32 	%f102, [%rd154];
	ld.global.nc.f32 	%f103, [%rd156];
	fma.rn.f32 	%f104, %f102, %f103, %f101;
	ld.global.nc.u32 	%r105, [%rd142+8];
	mul.lo.s32 	%r106, %r105, %r41;
	cvt.s64.s32 	%rd157, %r106;
	add.s64 	%rd158, %rd157, %rd13;
	shl.b64 	%rd159, %rd158, 2;
	add.s64 	%rd160, %rd4, %rd159;
	ld.global.nc.u32 	%r107, [%rd148+8];
	mul.wide.s32 	%rd161, %r107, 4;
	add.s64 	%rd162, %rd3, %rd161;
	ld.global.nc.f32 	%f105, [%rd160];
	ld.global.nc.f32 	%f106, [%rd162];
	fma.rn.f32 	%f107, %f105, %f106, %f104;
	ld.global.nc.u32 	%r108, [%rd142+12];
	mul.lo.s32 	%r109, %r108, %r41;
	cvt.s64.s32 	%rd163, %r109;
	add.s64 	%rd164, %rd163, %rd13;
	shl.b64 	%rd165, %rd164, 2;
	add.s64 	%rd166, %rd4, %rd165;
	ld.global.nc.u32 	%r110, [%rd148+12];
	mul.wide.s32 	%rd167, %r110, 4;
	add.s64 	%rd168, %rd3, %rd167;
	ld.global.nc.f32 	%f108, [%rd166];
	ld.global.nc.f32 	%f109, [%rd168];
	fma.rn.f32 	%f133, %f108, %f109, %f107;
	add.s32 	%r137, %r137, 4;
$L__BB1_31:
	and.b32  	%r111, %r3, 3;
	setp.eq.s32 	%p22, %r111, 0;
	@%p22 bra 	$L__BB1_36;
	setp.eq.s32 	%p23, %r111, 1;
	@%p23 bra 	$L__BB1_34;
	cvt.u64.u32 	%rd169, %r137;
	add.s64 	%rd170, %rd169, %rd8;
	shl.b64 	%rd171, %rd170, 2;
	add.s64 	%rd172, %rd6, %rd171;
	ld.global.nc.u32 	%r112, [%rd172];
	mul.lo.s32 	%r113, %r112, %r41;
	cvt.s64.s32 	%rd173, %r113;
	add.s64 	%rd174, %rd173, %rd13;
	shl.b64 	%rd175, %rd174, 2;
	add.s64 	%rd176, %rd4, %rd175;
	add.s32 	%r114, %r137, %r2;
	mul.wide.s32 	%rd177, %r114, 4;
	add.s64 	%rd178, %rd5, %rd177;
	ld.global.nc.u32 	%r115, [%rd178];
	mul.wide.s32 	%rd179, %r115, 4;
	add.s64 	%rd180, %rd3, %rd179;
	ld.global.nc.f32 	%f111, [%rd176];
	ld.global.nc.f32 	%f112, [%rd180];
	fma.rn.f32 	%f113, %f111, %f112, %f133;
	ld.global.nc.u32 	%r116, [%rd172+4];
	mul.lo.s32 	%r117, %r116, %r41;
	cvt.s64.s32 	%rd181, %r117;
	add.s64 	%rd182, %rd181, %rd13;
	shl.b64 	%rd183, %rd182, 2;
	add.s64 	%rd184, %rd4, %rd183;
	ld.global.nc.u32 	%r118, [%rd178+4];
	mul.wide.s32 	%rd185, %r118, 4;
	add.s64 	%rd186, %rd3, %rd185;
	ld.global.nc.f32 	%f114, [%rd184];
	ld.global.nc.f32 	%f115, [%rd186];
	fma.rn.f32 	%f133, %f114, %f115, %f113;
	add.s32 	%r137, %r137, 2;
$L__BB1_34:
	and.b32  	%r119, %r3, 1;
	setp.eq.b32 	%p24, %r119, 1;
	not.pred 	%p25, %p24;
	@%p25 bra 	$L__BB1_36;
	cvt.u64.u32 	%rd187, %r137;
	add.s64 	%rd188, %rd187, %rd8;
	shl.b64 	%rd189, %rd188, 2;
	add.s64 	%rd190, %rd6, %rd189;
	ld.global.nc.u32 	%r120, [%rd190];
	mul.lo.s32 	%r121, %r120, %r41;
	cvt.s64.s32 	%rd191, %r121;
	add.s64 	%rd192, %rd191, %rd13;
	shl.b64 	%rd193, %rd192, 2;
	add.s64 	%rd194, %rd4, %rd193;
	add.s32 	%r122, %r137, %r2;
	mul.wide.s32 	%rd195, %r122, 4;
	add.s64 	%rd196, %rd5, %rd195;
	ld.global.nc.u32 	%r123, [%rd196];
	mul.wide.s32 	%rd197, %r123, 4;
	add.s64 	%rd198, %rd3, %rd197;
	ld.global.nc.f32 	%f116, [%rd194];
	ld.global.nc.f32 	%f117, [%rd198];
	fma.rn.f32 	%f133, %f116, %f117, %f133;
$L__BB1_36:
	cvt.u64.u32 	%rd199, %r133;
	add.s64 	%rd200, %rd11, %rd199;
	shl.b64 	%rd201, %rd200, 2;
	add.s64 	%rd202, %rd12, %rd201;
	st.global.f32 	[%rd202], %f133;
	add.s32 	%r133, %r133, 1;
	setp.ne.s32 	%p26, %r133, %r41;
	@%p26 bra 	$L__BB1_24;
$L__BB1_37:
	ret;

}


// ===== COMPILED SASS (sm_100) =====

	.target	sm_100

	.elftype	@"ET_EXEC"


//--------------------- .note.nv.tkinfo           --------------------------
	.section	.note.nv.tkinfo,"",@"SHT_NOTE"
	.sectionflags	@"SHF_NOTE_NV_TKINFO"
	.tkinfo
        /*0018*/ 	.word	0x00000002
        /*0030*/ 	.string	""
        /*0030*/ 	.string	"ptxas"
        /*0030*/ 	.string	"Cuda compilation tools, release 13.0, V13.0.88"
        /*0030*/ 	.string	"Build cuda_13.0.r13.0/compiler.36424714_0"
        /*0030*/ 	.string	"-arch sm_100 -m 64 "



//--------------------- .note.nv.cuinfo           --------------------------
	.section	.note.nv.cuinfo,"",@"SHT_NOTE"
	.sectionflags	@"SHF_NOTE_NV_CUINFO"
        /*0018*/ 	.short	0x0002
        /*001a*/ 	.short	0x0064
        /*001c*/ 	.short	0x0082
	.zero		2


//--------------------- .nv.info                  --------------------------
	.section	.nv.info,"",@"SHT_CUDA_INFO"
	.align	4


	//----- nvinfo : EIATTR_REGCOUNT
	.align		4
        /*0000*/ 	.byte	0x04, 0x2f
        /*0002*/ 	.short	(.L_1 - .L_0)
	.align		4
.L_0:
        /*0004*/ 	.word	index@(_Z18bev_pool_v2_kerneliiPKfS0_PKiS2_S2_S2_S2_Pf)
        /*0008*/ 	.word	0x00000020


	//----- nvinfo : EIATTR_FRAME_SIZE
	.align		4
.L_1:
        /*000c*/ 	.byte	0x04, 0x11
        /*000e*/ 	.short	(.L_3 - .L_2)
	.align		4
.L_2:
        /*0010*/ 	.word	index@(_Z18bev_pool_v2_kerneliiPKfS0_PKiS2_S2_S2_S2_Pf)
        /*0014*/ 	.word	0x00000000


	//----- nvinfo : EIATTR_REGCOUNT
	.align		4
.L_3:
        /*0018*/ 	.byte	0x04, 0x2f
        /*001a*/ 	.short	(.L_5 - .L_4)
	.align		4
.L_4:
        /*001c*/ 	.word	index@(_Z20bev_pool_grad_kerneliiPKfS0_S0_PKiS2_S2_S2_S2_PfS3_)
        /*0020*/ 	.word	0x00000020


	//----- nvinfo : EIATTR_FRAME_SIZE
	.align		4
.L_5:
        /*0024*/ 	.byte	0x04, 0x11
        /*0026*/ 	.short	(.L_7 - .L_6)
	.align		4
.L_6:
        /*0028*/ 	.word	index@(_Z20bev_pool_grad_kerneliiPKfS0_S0_PKiS2_S2_S2_S2_PfS3_)
        /*002c*/ 	.word	0x00000000


	//----- nvinfo : EIATTR_MIN_STACK_SIZE
	.align		4
.L_7:
        /*0030*/ 	.byte	0x04, 0x12
        /*0032*/ 	.short	(.L_9 - .L_8)
	.align		4
.L_8:
        /*0034*/ 	.word	index@(_Z20bev_pool_grad_kerneliiPKfS0_S0_PKiS2_S2_S2_S2_PfS3_)
        /*0038*/ 	.word	0x00000000


	//----- nvinfo : EIATTR_MIN_STACK_SIZE
	.align		4
.L_9:
        /*003c*/ 	.byte	0x04, 0x12
        /*003e*/ 	.short	(.L_11 - .L_10)
	.align		4
.L_10:
        /*0040*/ 	.word	index@(_Z18bev_pool_v2_kerneliiPKfS0_PKiS2_S2_S2_S2_Pf)
        /*0044*/ 	.word	0x00000000
.L_11:


//--------------------- .nv.compat                --------------------------
	.section	.nv.compat,"",@"SHT_CUDA_COMPAT_INFO"
	.align	4
        /*0000*/ 	.byte	0x02, 0x09, 0x00, 0x00, 0x02, 0x02, 0x01, 0x00, 0x02, 0x05, 0x05, 0x00, 0x03, 0x07, 0x01, 0x01
        /*0010*/ 	.byte	0x02, 0x03, 0x00, 0x00, 0x02, 0x06, 0x01, 0x00, 0x04, 0x0b, 0x08, 0x00, 0x09, 0x00, 0x00, 0x00
        /*0020*/ 	.byte	0x00, 0x00, 0x00, 0x00


//--------------------- .nv.info._Z20bev_pool_grad_kerneliiPKfS0_S0_PKiS2_S2_S2_S2_PfS3_ --------------------------
	.section	.nv.info._Z20bev_pool_grad_kerneliiPKfS0_S0_PKiS2_S2_S2_S2_PfS3_,"",@"SHT_CUDA_INFO"
	.sectionflags	@""
	.align	4


	//----- nvinfo : EIATTR_CUDA_API_VERSION
	.align		4
        /*0000*/ 	.byte	0x04, 0x37
        /*0002*/ 	.short	(.L_13 - .L_12)
.L_12:
        /*0004*/ 	.word	0x00000082


	//----- nvinfo : EIATTR_KPARAM_INFO
	.align		4
.L_13:
        /*0008*/ 	.byte	0x04, 0x17
        /*000a*/ 	.short	(.L_15 - .L_14)
.L_14:
        /*000c*/ 	.word	0x00000000
        /*0010*/ 	.short	0x000b
        /*0012*/ 	.short	0x0050
        /*0014*/ 	.byte	0x00, 0xf5, 0x21, 0x00


	//----- nvinfo : EIATTR_KPARAM_INFO
	.align		4
.L_15:
        /*0018*/ 	.byte	0x04, 0x17
        /*001a*/ 	.short	(.L_17 - .L_16)
.L_16:
        /*001c*/ 	.word	0x00000000
        /*0020*/ 	.short	0x000a
        /*0022*/ 	.short	0x0048
        /*0024*/ 	.byte	0x00, 0xf5, 0x21, 0x00


	//----- nvinfo : EIATTR_KPARAM_INFO
	.align		4
.L_17:
        /*0028*/ 	.byte	0x04, 0x17
        /*002a*/ 	.short	(.L_19 - .L_18)
.L_18:
        /*002c*/ 	.word	0x00000000
        /*0030*/ 	.short	0x0009
        /*0032*/ 	.short	0x0040
        /*0034*/ 	.byte	0x00, 0xf5, 0x21, 0x00


	//----- nvinfo : EIATTR_KPARAM_INFO
	.align		4
.L_19:
        /*0038*/ 	.byte	0x04, 0x17
        /*003a*/ 	.short	(.L_21 - .L_20)
.L_20:
        /*003c*/ 	.word	0x00000000
        /*0040*/ 	.short	0x0008
        /*0042*/ 	.short	0x0038
        /*0044*/ 	.byte	0x00, 0xf5, 0x21, 0x00


	//----- nvinfo : EIATTR_KPARAM_INFO
	.align		4
.L_21:
        /*0048*/ 	.byte	0x04, 0x17
        /*004a*/ 	.short	(.L_23 - .L_22)
.L_22:
        /*004c*/ 	.word	0x00000000
        /*0050*/ 	.short	0x0007
        /*0052*/ 	.short	0x0030
        /*0054*/ 	.byte	0x00, 0xf5, 0x21, 0x00


	//----- nvinfo : EIATTR_KPARAM_INFO
	.align		4
.L_23:
        /*0058*/ 	.byte	0x04, 0x17
        /*005a*/ 	.short	(.L_25 - .L_24)
.L_24:
        /*005c*/ 	.word	0x00000000
        /*0060*/ 	.short	0x0006
        /*0062*/ 	.short	0x0028
        /*0064*/ 	.byte	0x00, 0xf5, 0x21, 0x00


	//----- nvinfo : EIATTR_KPARAM_INFO
	.align		4
.L_25:
        /*0068*/ 	.byte	0x04, 0x17
        /*006a*/ 	.short	(.L_27 - .L_26)
.L_26:
        /*006c*/ 	.word	0x00000000
        /*0070*/ 	.short	0x0005
        /*0072*/ 	.short	0x0020
        /*0074*/ 	.byte	0x00, 0xf5, 0x21, 0x00


	//----- nvinfo : EIATTR_KPARAM_INFO
	.align		4
.L_27:
        /*0078*/ 	.byte	0x04, 0x17
        /*007a*/ 	.short	(.L_29 - .L_28)
.L_28:
        /*007c*/ 	.word	0x00000000
        /*0080*/ 	.short	0x0004
        /*0082*/ 	.short	0x0018
        /*0084*/ 	.byte	0x00, 0xf5, 0x21, 0x00


	//----- nvinfo : EIATTR_KPARAM_INFO
	.align		4
.L_29:
        /*0088*/ 	.byte	0x04, 0x17
        /*008a*/ 	.short	(.L_31 - .L_30)
.L_30:
        /*008c*/ 	.word	0x00000000
        /*0090*/ 	.short	0x0003
        /*0092*/ 	.short	0x0010
        /*0094*/ 	.byte	0x00, 0xf5, 0x21, 0x00


	//----- nvinfo : EIATTR_KPARAM_INFO
	.align		4
.L_31:
        /*0098*/ 	.byte	0x04, 0x17
        /*009a*/ 	.short	(.L_33 - .L_32)
.L_32:
        /*009c*/ 	.word	0x00000000
        /*00a0*/ 	.short	0x0002
        /*00a2*/ 	.short	0x0008
        /*00a4*/ 	.byte	0x00, 0xf5, 0x21, 0x00


	//----- nvinfo : EIATTR_KPARAM_INFO
	.align		4
.L_33:
        /*00a8*/ 	.byte	0x04, 0x17
        /*00aa*/ 	.short	(.L_35 - .L_34)
.L_34:
        /*00ac*/ 	.word	0x00000000
        /*00b0*/ 	.short	0x0001
        /*00b2*/ 	.short	0x0004
        /*00b4*/ 	.byte	0x00, 0xf0, 0x11, 0x00


	//----- nvinfo : EIATTR_KPARAM_INFO
	.align		4
.L_35:
        /*00b8*/ 	.byte	0x04, 0x17
        /*00ba*/ 	.short	(.L_37 - .L_36)
.L_36:
        /*00bc*/ 	.word	0x00000000
        /*00c0*/ 	.short	0x0000
        /*00c2*/ 	.short	0x0000
        /*00c4*/ 	.byte	0x00, 0xf0, 0x11, 0x00


	//----- nvinfo : EIATTR_SPARSE_MMA_MASK
	.align		4
.L_37:
        /*00c8*/ 	.byte	0x03, 0x50
        /*00ca*/ 	.short	0x0000


	//----- nvinfo : EIATTR_MAXREG_COUNT
	.align		4
        /*00cc*/ 	.byte	0x03, 0x1b
        /*00ce*/ 	.short	0x00ff


	//----- nvinfo : EIATTR_MERCURY_ISA_VERSION
	.align		4
        /*00d0*/ 	.byte	0x03, 0x5f
        /*00d2*/ 	.short	0x0101


	//----- nvinfo : EIATTR_VRC_CTA_INIT_COUNT
	.align		4
        /*00d4*/ 	.byte	0x02, 0x4a
	.zero		1
	.zero		1


	//----- nvinfo : EIATTR_EXIT_INSTR_OFFSETS
	.align		4
        /*00d8*/ 	.byte	0x04, 0x1c
        /*00da*/ 	.short	(.L_39 - .L_38)


	//   ....[0]....
.L_38:
        /*00dc*/ 	.word	0x00000070


	//   ....[1]....
        /*00e0*/ 	.word	0x00000cb0


	//   ....[2]....
        /*00e4*/ 	.word	0x00001d90


	//----- nvinfo : EIATTR_CRS_STACK_SIZE
	.align		4
.L_39:
        /*00e8*/ 	.byte	0x04, 0x1e
        /*00ea*/ 	.short	(.L_41 - .L_40)
.L_40:
        /*00ec*/ 	.word	0x00000000


	//----- nvinfo : EIATTR_CBANK_PARAM_SIZE
	.align		4
.L_41:
        /*00f0*/ 	.byte	0x03, 0x19
        /*00f2*/ 	.short	0x0058


	//----- nvinfo : EIATTR_PARAM_CBANK
	.align		4
        /*00f4*/ 	.byte	0x04, 0x0a
        /*00f6*/ 	.short	(.L_43 - .L_42)
	.align		4
.L_42:
        /*00f8*/ 	.word	index@(.nv.constant0._Z20bev_pool_grad_kerneliiPKfS0_S0_PKiS2_S2_S2_S2_PfS3_)
        /*00fc*/ 	.short	0x0380
        /*00fe*/ 	.short	0x0058


	//----- nvinfo : EIATTR_SW_WAR
	.align		4
.L_43:
        /*0100*/ 	.byte	0x04, 0x36
        /*0102*/ 	.short	(.L_45 - .L_44)
.L_44:
        /*0104*/ 	.word	0x00000008
.L_45:


//--------------------- .nv.info._Z18bev_pool_v2_kerneliiPKfS0_PKiS2_S2_S2_S2_Pf --------------------------
	.section	.nv.info._Z18bev_pool_v2_kerneliiPKfS0_PKiS2_S2_S2_S2_Pf,"",@"SHT_CUDA_INFO"
	.sectionflags	@""
	.align	4


	//----- nvinfo : EIATTR_CUDA_API_VERSION
	.align		4
        /*0000*/ 	.byte	0x04, 0x37
        /*0002*/ 	.short	(.L_47 - .L_46)
.L_46:
        /*0004*/ 	.word	0x00000082


	//----- nvinfo : EIATTR_KPARAM_INFO
	.align		4
.L_47:
        /*0008*/ 	.byte	0x04, 0x17
        /*000a*/ 	.short	(.L_49 - .L_48)
.L_48:
        /*000c*/ 	.word	0x00000000
        /*0010*/ 	.short	0x0009
        /*0012*/ 	.short	0x0040
        /*0014*/ 	.byte	0x00, 0xf5, 0x21, 0x00


	//----- nvinfo : EIATTR_KPARAM_INFO
	.align		4
.L_49:
        /*0018*/ 	.byte	0x04, 0x17
        /*001a*/ 	.short	(.L_51 - .L_50)
.L_50:
        /*001c*/ 	.word	0x00000000
        /*0020*/ 	.short	0x0008
        /*0022*/ 	.short	0x0038
        /*0024*/ 	.byte	0x00, 0xf5, 0x21, 0x00


	//----- nvinfo : EIATTR_KPARAM_INFO
	.align		4
.L_51:
        /*0028*/ 	.byte	0x04, 0x17
        /*002a*/ 	.short	(.L_53 - .L_52)
.L_52:
        /*002c*/ 	.word	0x00000000
        /*0030*/ 	.short	0x0007
        /*0032*/ 	.short	0x0030
        /*0034*/ 	.byte	0x00, 0xf5, 0x21, 0x00


	//----- nvinfo : EIATTR_KPARAM_INFO
	.align		4
.L_53:
        /*0038*/ 	.byte	0x04, 0x17
        /*003a*/ 	.short	(.L_55 - .L_54)
.L_54:
        /*003c*/ 	.word	0x00000000
        /*0040*/ 	.short	0x0006
        /*0042*/ 	.short	0x0028
        /*0044*/ 	.byte	0x00, 0xf5, 0x21, 0x00


	//----- nvinfo : EIATTR_KPARAM_INFO
	.align		4
.L_55:
        /*0048*/ 	.byte	0x04, 0x17
        /*004a*/ 	.short	(.L_57 - .L_56)
.L_56:
        /*004c*/ 	.word	0x00000000
        /*0050*/ 	.short	0x0005
        /*0052*/ 	.short	0x0020
        /*0054*/ 	.byte	0x00, 0xf5, 0x21, 0x00


	//----- nvinfo : EIATTR_KPARAM_INFO
	.align		4
.L_57:
        /*0058*/ 	.byte	0x04, 0x17
        /*005a*/ 	.short	(.L_59 - .L_58)
.L_58:
        /*005c*/ 	.word	0x00000000
        /*0060*/ 	.short	0x0004
        /*0062*/ 	.short	0x0018
        /*0064*/ 	.byte	0x00, 0xf5, 0x21, 0x00


	//----- nvinfo : EIATTR_KPARAM_INFO
	.align		4
.L_59:
        /*0068*/ 	.byte	0x04, 0x17
        /*006a*/ 	.short	(.L_61 - .L_60)
.L_60:
        /*006c*/ 	.word	0x00000000
        /*0070*/ 	.short	0x0003
        /*0072*/ 	.short	0x0010
        /*0074*/ 	.byte	0x00, 0xf5, 0x21, 0x00


	//----- nvinfo : EIATTR_KPARAM_INFO
	.align		4
.L_61:
        /*0078*/ 	.byte	0x04, 0x17
        /*007a*/ 	.short	(.L_63 - .L_62)
.L_62:
        /*007c*/ 	.word	0x00000000
        /*0080*/ 	.short	0x0002
        /*0082*/ 	.short	0x0008
        /*0084*/ 	.byte	0x00, 0xf5, 0x21, 0x00


	//----- nvinfo : EIATTR_KPARAM_INFO
	.align		4
.L_63:
        /*0088*/ 	.byte	0x04, 0x17
        /*008a*/ 	.short	(.L_65 - .L_64)
.L_64:
        /*008c*/ 	.word	0x00000000
        /*0090*/ 	.short	0x0001
        /*0092*/ 	.short	0x0004
        /*0094*/ 	.byte	0x00, 0xf0, 0x11, 0x00


	//----- nvinfo : EIATTR_KPARAM_INFO
	.align		4
.L_65:
        /*0098*/ 	.byte	0x04, 0x17
        /*009a*/ 	.short	(.L_67 - .L_66)
.L_66:
        /*009c*/ 	.word	0x00000000
        /*00a0*/ 	.short	0x0000
        /*00a2*/ 	.short	0x0000
        /*00a4*/ 	.byte	0x00, 0xf0, 0x11, 0x00


	//----- nvinfo : EIATTR_SPARSE_MMA_MASK
	.align		4
.L_67:
        /*00a8*/ 	.byte	0x03, 0x50
        /*00aa*/ 	.short	0x0000


	//----- nvinfo : EIATTR_MAXREG_COUNT
	.align		4
        /*00ac*/ 	.byte	0x03, 0x1b
        /*00ae*/ 	.short	0x00ff


	//----- nvinfo : EIATTR_MERCURY_ISA_VERSION
	.align		4
        /*00b0*/ 	.byte	0x03, 0x5f
        /*00b2*/ 	.short	0x0101


	//----- nvinfo : EIATTR_VRC_CTA_INIT_COUNT
	.align		4
        /*00b4*/ 	.byte	0x02, 0x4a
	.zero		1
	.zero		1


	//----- nvinfo : EIATTR_EXIT_INSTR_OFFSETS
	.align		4
        /*00b8*/ 	.byte	0x04, 0x1c
        /*00ba*/ 	.short	(.L_69 - .L_68)


	//   ....[0]....
.L_68:
        /*00bc*/ 	.word	0x00000200


	//   ....[1]....
        /*00c0*/ 	.word	0x000011c0


	//----- nvinfo : EIATTR_CRS_STACK_SIZE
	.align		4
.L_69:
        /*00c4*/ 	.byte	0x04, 0x1e
        /*00c6*/ 	.short	(.L_71 - .L_70)
.L_70:
        /*00c8*/ 	.word	0x00000000


	//----- nvinfo : EIATTR_CBANK_PARAM_SIZE
	.align		4
.L_71:
        /*00cc*/ 	.byte	0x03, 0x19
        /*00ce*/ 	.short	0x0048


	//----- nvinfo : EIATTR_PARAM_CBANK
	.align		4
        /*00d0*/ 	.byte	0x04, 0x0a
        /*00d2*/ 	.short	(.L_73 - .L_72)
	.align		4
.L_72:
        /*00d4*/ 	.word	index@(.nv.constant0._Z18bev_pool_v2_kerneliiPKfS0_PKiS2_S2_S2_S2_Pf)
        /*00d8*/ 	.short	0x0380
        /*00da*/ 	.short	0x0048


	//----- nvinfo : EIATTR_SW_WAR
	.align		4
.L_73:
        /*00dc*/ 	.byte	0x04, 0x36
        /*00de*/ 	.short	(.L_75 - .L_74)
.L_74:
        /*00e0*/ 	.word	0x00000008
.L_75:


//--------------------- .nv.callgraph             --------------------------
	.section	.nv.callgraph,"",@"SHT_CUDA_CALLGRAPH"
	.align	4
	.sectionentsize	8
	.align		4
        /*0000*/ 	.word	0x00000000
	.align		4
        /*0004*/ 	.word	0xffffffff
	.align		4
        /*0008*/ 	.word	0x00000000
	.align		4
        /*000c*/ 	.word	0xfffffffe
	.align		4
        /*0010*/ 	.word	0x00000000
	.align		4
        /*0014*/ 	.word	0xfffffffd
	.align		4
        /*0018*/ 	.word	0x00000000
	.align		4
        /*001c*/ 	.word	0xfffffffc


//--------------------- .text._Z20bev_pool_grad_kerneliiPKfS0_S0_PKiS2_S2_S2_S2_PfS3_ --------------------------
	.section	.text._Z20bev_pool_grad_kerneliiPKfS0_S0_PKiS2_S2_S2_S2_PfS3_,"ax",@progbits
	.align	128
        .global         _Z20bev_pool_grad_kerneliiPKfS0_S0_PKiS2_S2_S2_S2_PfS3_
        .type           _Z20bev_pool_grad_kerneliiPKfS0_S0_PKiS2_S2_S2_S2_PfS3_,@function
        .size           _Z20bev_pool_grad_kerneliiPKfS0_S0_PKiS2_S2_S2_S2_PfS3_,(.L_x_35 - _Z20bev_pool_grad_kerneliiPKfS0_S0_PKiS2_S2_S2_S2_PfS3_)
        .other          _Z20bev_pool_grad_kerneliiPKfS0_S0_PKiS2_S2_S2_S2_PfS3_,@"STO_CUDA_ENTRY STV_DEFAULT"
_Z20bev_pool_grad_kerneliiPKfS0_S0_PKiS2_S2_S2_S2_PfS3_:
.text._Z20bev_pool_grad_kerneliiPKfS0_S0_PKiS2_S2_S2_S2_PfS3_:
[----:B------:R-:W-:Y:S01]  /*0000*/  LDC R1, c[0x0][0x37c] ;  /* 0x0000df00ff017b82 */ /* 0x000fe20000000800 */
[----:B------:R-:W0:Y:S07]  /*0010*/  S2R R0, SR_TID.X ;  /* 0x0000000000007919 */ /* 0x000e2e0000002100 */
[----:B------:R-:W0:Y:S01]  /*0020*/  S2UR UR4, SR_CTAID.X ;  /* 0x00000000000479c3 */ /* 0x000e220000002500 */
[----:B------:R-:W1:Y:S07]  /*0030*/  LDCU UR5, c[0x0][0x384] ;  /* 0x00007080ff0577ac */ /* 0x000e6e0008000800 */
[----:B------:R-:W0:Y:S02]  /*0040*/  LDC R3, c[0x0][0x360] ;  /* 0x0000d800ff037b82 */ /* 0x000e240000000800 */
[----:B0-----:R-:W-:-:S05]  /*0050*/  IMAD R3, R3, UR4, R0 ;  /* 0x0000000403037c24 */ /* 0x001fca000f8e0200 */
[----:B-1----:R-:W-:-:S13]  /*0060*/  ISETP.GE.AND P0, PT, R3, UR5, PT ;  /* 0x0000000503007c0c */ /* 0x002fda000bf06270 */
[----:B------:R-:W-:Y:S05]  /*0070*/  @P0 EXIT ;  /* 0x000000000000094d */ /* 0x000fea0003800000 */
[----:B------:R-:W0:Y:S01]  /*0080*/  LDC.64 R6, c[0x0][0x3c0] ;  /* 0x0000f000ff067b82 */ /* 0x000e220000000a00 */
[----:B------:R-:W1:Y:S01]  /*0090*/  LDCU.64 UR6, c[0x0][0x358] ;  /* 0x00006b00ff0677ac */ /* 0x000e620008000a00 */
[----:B------:R-:W2:Y:S06]  /*00a0*/  LDCU.64 UR8, c[0x0][0x388] ;  /* 0x00007100ff0877ac */ /* 0x000eac0008000a00 */
[----:B------:R-:W3:Y:S01]  /*00b0*/  LDC.64 R4, c[0x0][0x3b8] ;  /* 0x0000ee00ff047b82 */ /* 0x000ee20000000a00 */
[----:B------:R-:W4:Y:S01]  /*00c0*/  LDCU.64 UR10, c[0x0][0x398] ;  /* 0x00007300ff0a77ac */ /* 0x000f220008000a00 */
[----:B0-----:R-:W-:-:S05]  /*00d0*/  IMAD.WIDE R6, R3, 0x4, R6 ;  /* 0x0000000403067825 */ /* 0x001fca00078e0206 */
[----:B-1----:R-:W5:Y:S01]  /*00e0*/  LDG.E.CONSTANT R0, desc[UR6][R6.64] ;  /* 0x0000000606007981 */ /* 0x002f62000c1e9900 */
[----:B---3--:R-:W-:-:S05]  /*00f0*/  IMAD.WIDE R4, R3, 0x4, R4 ;  /* 0x0000000403047825 */ /* 0x008fca00078e0204 */
[----:B------:R-:W3:Y:S01]  /*0100*/  LDG.E.CONSTANT R2, desc[UR6][R4.64] ;  /* 0x0000000604027981 */ /* 0x000ee2000c1e9900 */
[----:B------:R-:W-:Y:S01]  /*0110*/  BSSY.RECONVERGENT B0, `(.L_x_0) ;  /* 0x00000b7000007945 */ /* 0x000fe20003800200 */
[----:B-----5:R-:W-:Y:S02]  /*0120*/  ISETP.GE.AND P0, PT, R0, 0x1, PT ;  /* 0x000000010000780c */ /* 0x020fe40003f06270 */
[----:B---3--:R-:W-:-:S11]  /*0130*/  SHF.R.S32.HI R3, RZ, 0x1f, R2 ;  /* 0x0000001fff037819 */ /* 0x008fd60000011402 */
[----:B--2-4-:R-:W-:Y:S05]  /*0140*/  @!P0 BRA `(.L_x_1) ;  /* 0x0000000800cc8947 */ /* 0x014fea0003800000 */
[----:B------:R-:W0:Y:S02]  /*0150*/  LDC R14, c[0x0][0x380] ;  /* 0x0000e000ff0e7b82 */ /* 0x000e240000000800 */
[----:B0-----:R-:W-:-:S13]  /*0160*/  ISETP.GE.AND P0, PT, R14, 0x1, PT ;  /* 0x000000010e00780c */ /* 0x001fda0003f06270 */
[----:B------:R-:W-:Y:S05]  /*0170*/  @!P0 BRA `(.L_x_2) ;  /* 0x00000008001c8947 */ /* 0x000fea0003800000 */
[----:B------:R-:W-:Y:S01]  /*0180*/  BSSY.RECONVERGENT B1, `(.L_x_3) ;  /* 0x0000085000017945 */ /* 0x000fe20003800200 */
[C---:B------:R-:W-:Y:S01]  /*0190*/  VIADD R12, R14.reuse, 0xffffffff ;  /* 0xffffffff0e0c7836 */ /* 0x040fe20000000000 */
[C---:B------:R-:W-:Y:S01]  /*01a0*/  LOP3.LUT R13, R14.reuse, 0x7, RZ, 0xc0, !PT ;  /* 0x000000070e0d7812 */ /* 0x040fe200078ec0ff */
[----:B------:R-:W-:Y:S01]  /*01b0*/  IMAD.MOV.U32 R15, RZ, RZ, RZ ;  /* 0x000000ffff0f7224 */ /* 0x000fe200078e00ff */
[----:B------:R-:W-:-:S07]  /*01c0*/  LOP3.LUT R14, R14, 0x7ffffff8, RZ, 0xc0, !PT ;  /* 0x7ffffff80e0e7812 */ /* 0x000fce00078ec0ff */
.L_x_8:
[----:B0-----:R-:W0:Y:S01]  /*01d0*/  LDC.64 R4, c[0x0][0x3a8] ;  /* 0x0000ea00ff047b82 */ /* 0x001e220000000a00 */
[----:B------:R-:W1:Y:S01]  /*01e0*/  LDCU.64 UR4, c[0x0][0x3b0] ;  /* 0x00007600ff0477ac */ /* 0x000e620008000a00 */
[C---:B------:R-:W-:Y:S01]  /*01f0*/  IADD3 R7, P0, PT, R2.reuse, R15, RZ ;  /* 0x0000000f02077210 */ /* 0x040fe20007f1e0ff */
[----:B------:R-:W-:-:S04]  /*0200*/  IMAD.IADD R16, R2, 0x1, R15 ;  /* 0x0000000102107824 */ /* 0x000fc800078e020f */
[----:B------:R-:W-:Y:S01]  /*0210*/  IMAD.X R8, RZ, RZ, R3, P0 ;  /* 0x000000ffff087224 */ /* 0x000fe200000e0603 */
[----:B-1----:R-:W-:-:S04]  /*0220*/  LEA R6, P0, R7, UR4, 0x2 ;  /* 0x0000000407067c11 */ /* 0x002fc8000f8010ff */
[----:B------:R-:W-:Y:S01]  /*0230*/  LEA.HI.X R7, R7, UR5, R8, 0x2, P0 ;  /* 0x0000000507077c11 */ /* 0x000fe200080f1408 */
[----:B0-----:R-:W-:Y:S01]  /*0240*/  IMAD.WIDE R4, R16, 0x4, R4 ;  /* 0x0000000410047825 */ /* 0x001fe200078e0204 */
[----:B------:R-:W0:Y:S04]  /*0250*/  LDC R8, c[0x0][0x380] ;  /* 0x0000e000ff087b82 */ /* 0x000e280000000800 */
[----:B------:R-:W0:Y:S04]  /*0260*/  LDG.E.CONSTANT R7, desc[UR6][R6.64] ;  /* 0x0000000606077981 */ /* 0x000e28000c1e9900 */
[----:B------:R-:W2:Y:S01]  /*0270*/  LDG.E.CONSTANT R5, desc[UR6][R4.64] ;  /* 0x0000000604057981 */ /* 0x000ea2000c1e9900 */
[----:B------:R-:W-:Y:S01]  /*0280*/  ISETP.GE.U32.AND P0, PT, R12, 0x7, PT ;  /* 0x000000070c00780c */ /* 0x000fe20003f06070 */
[----:B------:R-:W-:-:S02]  /*0290*/  IMAD.MOV.U32 R20, RZ, RZ, RZ ;  /* 0x000000ffff147224 */ /* 0x000fc400078e00ff */
[----:B------:R-:W-:Y:S02]  /*02a0*/  IMAD.MOV.U32 R18, RZ, RZ, RZ ;  /* 0x000000ffff127224 */ /* 0x000fe400078e00ff */
[-C--:B0-----:R-:W-:Y:S02]  /*02b0*/  IMAD R23, R7, R8.reuse, RZ ;  /* 0x0000000807177224 */ /* 0x081fe400078e02ff */
[----:B--2---:R-:W-:-:S03]  /*02c0*/  IMAD R17, R5, R8, RZ ;  /* 0x0000000805117224 */ /* 0x004fc600078e02ff */
[----:B------:R-:W-:Y:S02]  /*02d0*/  SHF.R.S32.HI R21, RZ, 0x1f, R23 ;  /* 0x0000001fff157819 */ /* 0x000fe40000011417 */
[----:B------:R-:W-:Y:S01]  /*02e0*/  SHF.R.S32.HI R19, RZ, 0x1f, R17 ;  /* 0x0000001fff137819 */ /* 0x000fe20000011411 */
[----:B------:R-:W-:Y:S06]  /*02f0*/  @!P0 BRA `(.L_x_4) ;  /* 0x0000000000988947 */ /* 0x000fec0003800000 */
[----:B------:R-:W-:Y:S02]  /*0300*/  IMAD.MOV.U32 R20, RZ, RZ, RZ ;  /* 0x000000ffff147224 */ /* 0x000fe400078e00ff */
[----:B------:R-:W-:-:S07]  /*0310*/  IMAD.MOV.U32 R10, RZ, RZ, RZ ;  /* 0x000000ffff0a7224 */ /* 0x000fce00078e00ff */
.L_x_5:
[-C--:B------:R-:W-:Y:S02]  /*0320*/  IADD3 R7, P0, PT, R23, R10.reuse, RZ ;  /* 0x0000000a17077210 */ /* 0x080fe40007f1e0ff */
[----:B------:R-:W-:-:S03]  /*0330*/  IADD3 R5, P1, PT, R17, R10, RZ ;  /* 0x0000000a11057210 */ /* 0x000fc60007f3e0ff */
[----:B------:R-:W-:Y:S01]  /*0340*/  IMAD.X R22, RZ, RZ, R21, P0 ;  /* 0x000000ffff167224 */ /* 0x000fe200000e0615 */
[----:B------:R-:W-:Y:S01]  /*0350*/  LEA R6, P0, R7, UR8, 0x2 ;  /* 0x0000000807067c11 */ /* 0x000fe2000f8010ff */
[----:B------:R-:W-:Y:S01]  /*0360*/  IMAD.X R18, RZ, RZ, R19, P1 ;  /* 0x000000ffff127224 */ /* 0x000fe200008e0613 */
[----:B------:R-:W-:Y:S02]  /*0370*/  LEA R4, P1, R5, UR10, 0x2 ;  /* 0x0000000a05047c11 */ /* 0x000fe4000f8210ff */
[----:B------:R-:W-:Y:S02]  /*0380*/  LEA.HI.X R7, R7, UR9, R22, 0x2, P0 ;  /* 0x0000000907077c11 */ /* 0x000fe400080f1416 */
[----:B------:R-:W-:-:S03]  /*0390*/  LEA.HI.X R5, R5, UR11, R18, 0x2, P1 ;  /* 0x0000000b05057c11 */ /* 0x000fc600088f1412 */
[----:B------:R-:W2:Y:S04]  /*03a0*/  LDG.E.CONSTANT R9, desc[UR6][R6.64] ;  /* 0x0000000606097981 */ /* 0x000ea8000c1e9900 */
[----:B------:R-:W2:Y:S04]  /*03b0*/  LDG.E.CONSTANT R11, desc[UR6][R4.64] ;  /* 0x00000006040b7981 */ /* 0x000ea8000c1e9900 */
[----:B------:R-:W3:Y:S04]  /*03c0*/  LDG.E.CONSTANT R18, desc[UR6][R6.64+0x4] ;  /* 0x0000040606127981 */ /* 0x000ee8000c1e9900 */
[----:B------:R-:W3:Y:S04]  /*03d0*/  LDG.E.CONSTANT R22, desc[UR6][R4.64+0x4] ;  /* 0x0000040604167981 */ /* 0x000ee8000c1e9900 */
[----:B------:R-:W4:Y:S04]  /*03e0*/  LDG.E.CONSTANT R25, desc[UR6][R6.64+0x8] ;  /* 0x0000080606197981 */ /* 0x000f28000c1e9900 */
[----:B------:R-:W4:Y:S04]  /*03f0*/  LDG.E.CONSTANT R24, desc[UR6][R4.64+0x8] ;  /* 0x0000080604187981 */ /* 0x000f28000c1e9900 */
[----:B------:R-:W5:Y:S04]  /*0400*/  LDG.E.CONSTANT R26, desc[UR6][R4.64+0x10] ;  /* 0x00001006041a7981 */ /* 0x000f68000c1e9900 */
[----:B------:R-:W5:Y:S04]  /*0410*/  LDG.E.CONSTANT R27, desc[UR6][R4.64+0x14] ;  /* 0x00001406041b7981 */ /* 0x000f68000c1e9900 */
[----:B------:R-:W5:Y:S01]  /*0420*/  LDG.E.CONSTANT R29, desc[UR6][R4.64+0x1c] ;  /* 0x00001c06041d7981 */ /* 0x000f62000c1e9900 */
[----:B--2---:R-:W-:-:S03]  /*0430*/  FFMA R9, R9, R11, R20 ;  /* 0x0000000b09097223 */ /* 0x004fc60000000014 */
[----:B------:R-:W2:Y:S04]  /*0440*/  LDG.E.CONSTANT R20, desc[UR6][R6.64+0x14] ;  /* 0x0000140606147981 */ /* 0x000ea8000c1e9900 */
[----:B------:R-:W2:Y:S01]  /*0450*/  LDG.E.CONSTANT R11, desc[UR6][R6.64+0x18] ;  /* 0x00001806060b7981 */ /* 0x000ea2000c1e9900 */
[----:B---3--:R-:W-:-:S03]  /*0460*/  FFMA R22, R18, R22, R9 ;  /* 0x0000001612167223 */ /* 0x008fc60000000009 */
[----:B------:R-:W3:Y:S04]  /*0470*/  LDG.E.CONSTANT R9, desc[UR6][R6.64+0xc] ;  /* 0x00000c0606097981 */ /* 0x000ee8000c1e9900 */
[----:B------:R-:W3:Y:S01]  /*0480*/  LDG.E.CONSTANT R18, desc[UR6][R4.64+0xc] ;  /* 0x00000c0604127981 */ /* 0x000ee2000c1e9900 */
[----:B----4-:R-:W-:-:S03]  /*0490*/  FFMA R28, R25, R24, R22 ;  /* 0x00000018191c7223 */ /* 0x010fc60000000016 */
[----:B------:R-:W5:Y:S04]  /*04a0*/  LDG.E.CONSTANT R25, desc[UR6][R6.64+0x10] ;  /* 0x0000100606197981 */ /* 0x000f68000c1e9900 */
[----:B------:R-:W4:Y:S04]  /*04b0*/  LDG.E.CONSTANT R24, desc[UR6][R4.64+0x18] ;  /* 0x0000180604187981 */ /* 0x000f28000c1e9900 */
[----:B------:R-:W4:Y:S01]  /*04c0*/  LDG.E.CONSTANT R22, desc[UR6][R6.64+0x1c] ;  /* 0x00001c0606167981 */ /* 0x000f22000c1e9900 */
[----:B------:R-:W-:-:S05]  /*04d0*/  VIADD R10, R10, 0x8 ;  /* 0x000000080a0a7836 */ /* 0x000fca0000000000 */
[----:B------:R-:W-:Y:S01]  /*04e0*/  ISETP.NE.AND P0, PT, R10, R14, PT ;  /* 0x0000000e0a00720c */ /* 0x000fe20003f05270 */
[----:B---3--:R-:W-:-:S04]  /*04f0*/  FFMA R18, R9, R18, R28 ;  /* 0x0000001209127223 */ /* 0x008fc8000000001c */
[----:B-----5:R-:W-:-:S04]  /*0500*/  FFMA R25, R25, R26, R18 ;  /* 0x0000001a19197223 */ /* 0x020fc80000000012 */
[----:B--2---:R-:W-:-:S04]  /*0510*/  FFMA R20, R20, R27, R25 ;  /* 0x0000001b14147223 */ /* 0x004fc80000000019 */
[----:B----4-:R-:W-:-:S04]  /*0520*/  FFMA R11, R11, R24, R20 ;  /* 0x000000180b0b7223 */ /* 0x010fc80000000014 */
[----:B------:R-:W-:Y:S01]  /*0530*/  FFMA R20, R22, R29, R11 ;  /* 0x0000001d16147223 */ /* 0x000fe2000000000b */
[----:B------:R-:W-:Y:S06]  /*0540*/  @P0 BRA `(.L_x_5) ;  /* 0xfffffffc00740947 */ /* 0x000fec000383ffff */
[----:B------:R-:W-:-:S07]  /*0550*/  IMAD.MOV.U32 R18, RZ, RZ, R14 ;  /* 0x000000ffff127224 */ /* 0x000fce00078e000e */
.L_x_4:
[----:B------:R-:W-:-:S13]  /*0560*/  ISETP.NE.AND P0, PT, R13, RZ, PT ;  /* 0x000000ff0d00720c */ /* 0x000fda0003f05270 */
[----:B------:R-:W-:Y:S05]  /*0570*/  @!P0 BRA `(.L_x_6) ;  /* 0x0000000000f08947 */ /* 0x000fea0003800000 */
[----:B------:R-:W-:Y:S01]  /*0580*/  VIADD R4, R13, 0xffffffff ;  /* 0xffffffff0d047836 */ /* 0x000fe20000000000 */
[----:B------:R-:W-:-:S04]  /*0590*/  LOP3.LUT P0, R26, R8, 0x3, RZ, 0xc0, !PT ;  /* 0x00000003081a7812 */ /* 0x000fc8000780c0ff */
[----:B------:R-:W-:-:S13]  /*05a0*/  ISETP.GE.U32.AND P1, PT, R4, 0x3, PT ;  /* 0x000000030400780c */ /* 0x000fda0003f26070 */
[----:B------:R-:W-:Y:S05]  /*05b0*/  @!P1 BRA `(.L_x_7) ;  /* 0x00000000005c9947 */ /* 0x000fea0003800000 */
[----:B------:R-:W0:Y:S01]  /*05c0*/  LDCU.64 UR4, c[0x0][0x388] ;  /* 0x00007100ff0477ac */ /* 0x000e220008000a00 */
[-C--:B------:R-:W-:Y:S02]  /*05d0*/  IADD3 R5, P1, PT, R23, R18.reuse, RZ ;  /* 0x0000001217057210 */ /* 0x080fe40007f3e0ff */
[----:B------:R-:W-:Y:S01]  /*05e0*/  IADD3 R7, P2, PT, R17, R18, RZ ;  /* 0x0000001211077210 */ /* 0x000fe20007f5e0ff */
[----:B------:R-:W1:Y:S02]  /*05f0*/  LDCU.64 UR12, c[0x0][0x398] ;  /* 0x00007300ff0c77ac */ /* 0x000e640008000a00 */
[----:B------:R-:W-:Y:S02]  /*0600*/  IMAD.X R22, RZ, RZ, R21, P1 ;  /* 0x000000ffff167224 */ /* 0x000fe400008e0615 */
[----:B------:R-:W-:Y:S01]  /*0610*/  IMAD.X R10, RZ, RZ, R19, P2 ;  /* 0x000000ffff0a7224 */ /* 0x000fe200010e0613 */
[----:B0-----:R-:W-:Y:S02]  /*0620*/  LEA R4, P1, R5, UR4, 0x2 ;  /* 0x0000000405047c11 */ /* 0x001fe4000f8210ff */
[----:B-1----:R-:W-:-:S02]  /*0630*/  LEA R6, P2, R7, UR12, 0x2 ;  /* 0x0000000c07067c11 */ /* 0x002fc4000f8410ff */
        /* <DEDUP_REMOVED lines=9> */
[----:B------:R-:W5:Y:S01]  /*06d0*/  LDG.E.CONSTANT R27, desc[UR6][R6.64+0xc] ;  /* 0x00000c06061b7981 */ /* 0x000f62000c1e9900 */
[----:B------:R-:W-:-:S02]  /*06e0*/  VIADD R18, R18, 0x4 ;  /* 0x0000000412127836 */ /* 0x000fc40000000000 */
[----:B--2---:R-:W-:-:S04]  /*06f0*/  FFMA R10, R11, R10, R20 ;  /* 0x0000000a0b0a7223 */ /* 0x004fc80000000014 */
[----:B---3--:R-:W-:-:S04]  /*0700*/  FFMA R10, R25, R22, R10 ;  /* 0x00000016190a7223 */ /* 0x008fc8000000000a */
[----:B----4-:R-:W-:-:S04]  /*0710*/  FFMA R9, R9, R24, R10 ;  /* 0x0000001809097223 */ /* 0x010fc8000000000a */
[----:B-----5:R-:W-:-:S07]  /*0720*/  FFMA R20, R28, R27, R9 ;  /* 0x0000001b1c147223 */ /* 0x020fce0000000009 */
.L_x_7:
[----:B------:R-:W-:Y:S05]  /*0730*/  @!P0 BRA `(.L_x_6) ;  /* 0x0000000000808947 */ /* 0x000fea0003800000 */
[----:B------:R-:W-:Y:S02]  /*0740*/  ISETP.NE.AND P1, PT, R26, 0x1, PT ;  /* 0x000000011a00780c */ /* 0x000fe40003f25270 */
[----:B------:R-:W-:-:S11]  /*0750*/  LOP3.LUT P0, RZ, R8, 0x1, RZ, 0xc0, !PT ;  /* 0x0000000108ff7812 */ /* 0x000fd6000780c0ff */
[----:B------:R-:W0:Y:S01]  /*0760*/  @P1 LDC.64 R10, c[0x0][0x388] ;  /* 0x0000e200ff0a1b82 */ /* 0x000e220000000a00 */
[-C--:B------:R-:W-:Y:S02]  /*0770*/  @P1 IADD3 R24, P3, PT, R23, R18.reuse, RZ ;  /* 0x0000001217181210 */ /* 0x080fe40007f7e0ff */
[----:B------:R-:W-:Y:S01]  /*0780*/  @P1 IADD3 R22, P2, PT, R17, R18, RZ ;  /* 0x0000001211161210 */ /* 0x000fe20007f5e0ff */
[----:B------:R-:W-:Y:S02]  /*0790*/  @P1 VIADD R18, R18, 0x2 ;  /* 0x0000000212121836 */ /* 0x000fe40000000000 */
[----:B------:R-:W-:Y:S02]  /*07a0*/  @P1 IMAD.X R25, RZ, RZ, R21, P3 ;  /* 0x000000ffff191224 */ /* 0x000fe400018e0615 */
[----:B------:R-:W1:Y:S08]  /*07b0*/  @P1 LDC.64 R4, c[0x0][0x398] ;  /* 0x0000e600ff041b82 */ /* 0x000e700000000a00 */
[----:B------:R-:W2:Y:S08]  /*07c0*/  @P0 LDC.64 R6, c[0x0][0x388] ;  /* 0x0000e200ff060b82 */ /* 0x000eb00000000a00 */
[----:B------:R-:W3:Y:S01]  /*07d0*/  @P0 LDC.64 R8, c[0x0][0x398] ;  /* 0x0000e600ff080b82 */ /* 0x000ee20000000a00 */
[----:B0-----:R-:W-:-:S04]  /*07e0*/  @P1 LEA R10, P4, R24, R10, 0x2 ;  /* 0x0000000a180a1211 */ /* 0x001fc800078810ff */
[----:B------:R-:W-:Y:S02]  /*07f0*/  @P1 LEA.HI.X R11, R24, R11, R25, 0x2, P4 ;  /* 0x0000000b180b1211 */ /* 0x000fe400020f1419 */
[----:B------:R-:W-:Y:S01]  /*0800*/  @P0 IADD3 R24, P3, PT, R23, R18, RZ ;  /* 0x0000001217180210 */ /* 0x000fe20007f7e0ff */
[----:B------:R-:W-:Y:S01]  /*0810*/  @P1 IMAD.X R23, RZ, RZ, R19, P2 ;  /* 0x000000ffff171224 */ /* 0x000fe200010e0613 */
[C---:B-1----:R-:W-:Y:S02]  /*0820*/  @P1 LEA R4, P2, R22.reuse, R4, 0x2 ;  /* 0x0000000416041211 */ /* 0x042fe400078410ff */
[----:B------:R-:W-:Y:S01]  /*0830*/  @P0 IADD3 R17, P4, PT, R17, R18, RZ ;  /* 0x0000001211110210 */ /* 0x000fe20007f9e0ff */
[----:B------:R-:W-:Y:S01]  /*0840*/  @P0 IMAD.X R21, RZ, RZ, R21, P3 ;  /* 0x000000ffff150224 */ /* 0x000fe200018e0615 */
[----:B------:R-:W-:Y:S02]  /*0850*/  @P1 LEA.HI.X R5, R22, R5, R23, 0x2, P2 ;  /* 0x0000000516051211 */ /* 0x000fe400010f1417 */
[----:B--2---:R-:W-:Y:S01]  /*0860*/  @P0 LEA R6, P3, R24, R6, 0x2 ;  /* 0x0000000618060211 */ /* 0x004fe200078610ff */
[----:B------:R-:W-:-:S02]  /*0870*/  @P0 IMAD.X R18, RZ, RZ, R19, P4 ;  /* 0x000000ffff120224 */ /* 0x000fc400020e0613 */
[----:B------:R-:W2:Y:S01]  /*0880*/  @P1 LDG.E.CONSTANT R19, desc[UR6][R10.64] ;  /* 0x000000060a131981 */ /* 0x000ea2000c1e9900 */
[----:B------:R-:W-:-:S03]  /*0890*/  @P0 LEA.HI.X R7, R24, R7, R21, 0x2, P3 ;  /* 0x0000000718070211 */ /* 0x000fc600018f1415 */
[----:B------:R-:W2:Y:S01]  /*08a0*/  @P1 LDG.E.CONSTANT R21, desc[UR6][R4.64] ;  /* 0x0000000604151981 */ /* 0x000ea2000c1e9900 */
[----:B---3--:R-:W-:-:S03]  /*08b0*/  @P0 LEA R8, P2, R17, R8, 0x2 ;  /* 0x0000000811080211 */ /* 0x008fc600078410ff */
[----:B------:R-:W3:Y:S01]  /*08c0*/  @P0 LDG.E.CONSTANT R7, desc[UR6][R6.64] ;  /* 0x0000000606070981 */ /* 0x000ee2000c1e9900 */
[----:B------:R-:W-:-:S03]  /*08d0*/  @P0 LEA.HI.X R9, R17, R9, R18, 0x2, P2 ;  /* 0x0000000911090211 */ /* 0x000fc600010f1412 */
[----:B------:R-:W4:Y:S04]  /*08e0*/  @P1 LDG.E.CONSTANT R18, desc[UR6][R10.64+0x4] ;  /* 0x000004060a121981 */ /* 0x000f28000c1e9900 */
[----:B------:R-:W4:Y:S04]  /*08f0*/  @P1 LDG.E.CONSTANT R17, desc[UR6][R4.64+0x4] ;  /* 0x0000040604111981 */ /* 0x000f28000c1e9900 */
[----:B------:R-:W3:Y:S01]  /*0900*/  @P0 LDG.E.CONSTANT R8, desc[UR6][R8.64] ;  /* 0x0000000608080981 */ /* 0x000ee2000c1e9900 */
[----:B--2---:R-:W-:-:S04]  /*0910*/  @P1 FFMA R19, R19, R21, R20 ;  /* 0x0000001513131223 */ /* 0x004fc80000000014 */
[----:B----4-:R-:W-:-:S04]  /*0920*/  @P1 FFMA R20, R18, R17, R19 ;  /* 0x0000001112141223 */ /* 0x010fc80000000013 */
[----:B---3--:R-:W-:-:S07]  /*0930*/  @P0 FFMA R20, R7, R8, R20 ;  /* 0x0000000807140223 */ /* 0x008fce0000000014 */
.L_x_6:
[----:B------:R-:W0:Y:S02]  /*0940*/  LDC.64 R4, c[0x0][0x3a0] ;  /* 0x0000e800ff047b82 */ /* 0x000e240000000a00 */
[----:B0-----:R-:W-:-:S06]  /*0950*/  IMAD.WIDE R16, R16, 0x4, R4 ;  /* 0x0000000410107825 */ /* 0x001fcc00078e0204 */
[----:B------:R-:W0:Y:S01]  /*0960*/  LDC.64 R4, c[0x0][0x3c8] ;  /* 0x0000f200ff047b82 */ /* 0x000e220000000a00 */
[----:B------:R-:W0:Y:S01]  /*0970*/  LDG.E.CONSTANT R17, desc[UR6][R16.64] ;  /* 0x0000000610117981 */ /* 0x000e22000c1e9900 */
[----:B------:R-:W-:-:S05]  /*0980*/  VIADD R15, R15, 0x1 ;  /* 0x000000010f0f7836 */ /* 0x000fca0000000000 */
[----:B------:R-:W-:Y:S01]  /*0990*/  ISETP.NE.AND P0, PT, R15, R0, PT ;  /* 0x000000000f00720c */ /* 0x000fe20003f05270 */
[----:B0-----:R-:W-:-:S05]  /*09a0*/  IMAD.WIDE R4, R17, 0x4, R4 ;  /* 0x0000000411047825 */ /* 0x001fca00078e0204 */
[----:B------:R0:W-:Y:S07]  /*09b0*/  STG.E desc[UR6][R4.64], R20 ;  /* 0x0000001404007986 */ /* 0x0001ee000c101906 */
[----:B------:R-:W-:Y:S05]  /*09c0*/  @P0 BRA `(.L_x_8) ;  /* 0xfffffff800000947 */ /* 0x000fea000383ffff */
[----:B------:R-:W-:Y:S05]  /*09d0*/  BSYNC.RECONVERGENT B1 ;  /* 0x0000000000017941 */ /* 0x000fea0003800200 */
.L_x_3:
[----:B------:R-:W-:Y:S05]  /*09e0*/  BRA `(.L_x_1) ;  /* 0x0000000000a47947 */ /* 0x000fea0003800000 */
.L_x_2:
[C---:B------:R-:W-:Y:S01]  /*09f0*/  ISETP.GE.U32.AND P0, PT, R0.reuse, 0x4, PT ;  /* 0x000000040000780c */ /* 0x040fe20003f06070 */
[----:B------:R-:W-:Y:S01]  /*0a00*/  BSSY.RECONVERGENT B1, `(.L_x_9) ;  /* 0x000001a000017945 */ /* 0x000fe20003800200 */
[----:B------:R-:W-:Y:S01]  /*0a10*/  LOP3.LUT R4, R0, 0x3, RZ, 0xc0, !PT ;  /* 0x0000000300047812 */ /* 0x000fe200078ec0ff */
[----:B------:R-:W-:-:S03]  /*0a20*/  IMAD.MOV.U32 R5, RZ, RZ, RZ ;  /* 0x000000ffff057224 */ /* 0x000fc600078e00ff */
[----:B------:R-:W-:-:S07]  /*0a30*/  ISETP.NE.AND P1, PT, R4, RZ, PT ;  /* 0x000000ff0400720c */ /* 0x000fce0003f25270 */
[----:B------:R-:W-:Y:S06]  /*0a40*/  @!P0 BRA `(.L_x_10) ;  /* 0x0000000000548947 */ /* 0x000fec0003800000 */
[----:B------:R-:W0:Y:S01]  /*0a50*/  LDC.64 R6, c[0x0][0x3a0] ;  /* 0x0000e800ff067b82 */ /* 0x000e220000000a00 */
[----:B------:R-:W-:Y:S01]  /*0a60*/  LOP3.LUT R5, R0, 0x7ffffffc, RZ, 0xc0, !PT ;  /* 0x7ffffffc00057812 */ /* 0x000fe200078ec0ff */
[----:B------:R-:W-:-:S06]  /*0a70*/  IMAD.MOV.U32 R20, RZ, RZ, RZ ;  /* 0x000000ffff147224 */ /* 0x000fcc00078e00ff */
[----:B------:R-:W1:Y:S02]  /*0a80*/  LDC.64 R8, c[0x0][0x3c8] ;  /* 0x0000f200ff087b82 */ /* 0x000e640000000a00 */
.L_x_11:
[----:B------:R-:W-:-:S04]  /*0a90*/  IMAD.IADD R13, R2, 0x1, R20 ;  /* 0x00000001020d7824 */ /* 0x000fc800078e0214 */
[----:B0-----:R-:W-:-:S05]  /*0aa0*/  IMAD.WIDE R12, R13, 0x4, R6 ;  /* 0x000000040d0c7825 */ /* 0x001fca00078e0206 */
[----:B--2---:R-:W1:Y:S04]  /*0ab0*/  LDG.E.CONSTANT R11, desc[UR6][R12.64] ;  /* 0x000000060c0b7981 */ /* 0x004e68000c1e9900 */
[----:B------:R-:W2:Y:S04]  /*0ac0*/  LDG.E.CONSTANT R15, desc[UR6][R12.64+0x4] ;  /* 0x000004060c0f7981 */ /* 0x000ea8000c1e9900 */
[----:B------:R-:W3:Y:S04]  /*0ad0*/  LDG.E.CONSTANT R17, desc[UR6][R12.64+0x8] ;  /* 0x000008060c117981 */ /* 0x000ee8000c1e9900 */
[----:B------:R-:W4:Y:S01]  /*0ae0*/  LDG.E.CONSTANT R19, desc[UR6][R12.64+0xc] ;  /* 0x00000c060c137981 */ /* 0x000f22000c1e9900 */
[----:B------:R-:W-:-:S05]  /*0af0*/  VIADD R20, R20, 0x4 ;  /* 0x0000000414147836 */ /* 0x000fca0000000000 */
[----:B------:R-:W-:Y:S01]  /*0b00*/  ISETP.NE.AND P0, PT, R20, R5, PT ;  /* 0x000000051400720c */ /* 0x000fe20003f05270 */
[----:B-1----:R-:W-:-:S04]  /*0b10*/  IMAD.WIDE R10, R11, 0x4, R8 ;  /* 0x000000040b0a7825 */ /* 0x002fc800078e0208 */
[--C-:B--2---:R-:W-:Y:S01]  /*0b20*/  IMAD.WIDE R14, R15, 0x4, R8.reuse ;  /* 0x000000040f0e7825 */ /* 0x104fe200078e0208 */
[----:B------:R2:W-:Y:S03]  /*0b30*/  STG.E desc[UR6][R10.64], RZ ;  /* 0x000000ff0a007986 */ /* 0x0005e6000c101906 */
[--C-:B---3--:R-:W-:Y:S01]  /*0b40*/  IMAD.WIDE R16, R17, 0x4, R8.reuse ;  /* 0x0000000411107825 */ /* 0x108fe200078e0208 */
[----:B------:R2:W-:Y:S03]  /*0b50*/  STG.E desc[UR6][R14.64], RZ ;  /* 0x000000ff0e007986 */ /* 0x0005e6000c101906 */
[----:B----4-:R-:W-:Y:S01]  /*0b60*/  IMAD.WIDE R18, R19, 0x4, R8 ;  /* 0x0000000413127825 */ /* 0x010fe200078e0208 */
[----:B------:R2:W-:Y:S04]  /*0b70*/  STG.E desc[UR6][R16.64], RZ ;  /* 0x000000ff10007986 */ /* 0x0005e8000c101906 */
[----:B------:R2:W-:Y:S01]  /*0b80*/  STG.E desc[UR6][R18.64], RZ ;  /* 0x000000ff12007986 */ /* 0x0005e2000c101906 */
[----:B------:R-:W-:Y:S05]  /*0b90*/  @P0 BRA `(.L_x_11) ;  /* 0xfffffffc00bc0947 */ /* 0x000fea000383ffff */
.L_x_10:
[----:B------:R-:W-:Y:S05]  /*0ba0*/  BSYNC.RECONVERGENT B1 ;  /* 0x0000000000017941 */ /* 0x000fea0003800200 */
.L_x_9:
[----:B------:R-:W-:Y:S05]  /*0bb0*/  @!P1 BRA `(.L_x_1) ;  /* 0x0000000000309947 */ /* 0x000fea0003800000 */
[----:B--2---:R-:W0:Y:S01]  /*0bc0*/  LDC.64 R10, c[0x0][0x3a0] ;  /* 0x0000e800ff0a7b82 */ /* 0x004e220000000a00 */
[----:B------:R-:W-:-:S07]  /*0bd0*/  IMAD.MOV.U32 R15, RZ, RZ, RZ ;  /* 0x000000ffff0f7224 */ /* 0x000fce00078e00ff */
[----:B------:R-:W1:Y:S02]  /*0be0*/  LDC.64 R12, c[0x0][0x3c8] ;  /* 0x0000f200ff0c7b82 */ /* 0x000e640000000a00 */
.L_x_12:
[----:B------:R-:W-:-:S04]  /*0bf0*/  IMAD.IADD R7, R2, 0x1, R5 ;  /* 0x0000000102077824 */ /* 0x000fc800078e0205 */
[----:B0-----:R-:W-:-:S06]  /*0c00*/  IMAD.WIDE R6, R7, 0x4, R10 ;  /* 0x0000000407067825 */ /* 0x001fcc00078e020a */
[----:B------:R-:W1:Y:S01]  /*0c10*/  LDG.E.CONSTANT R7, desc[UR6][R6.64] ;  /* 0x0000000606077981 */ /* 0x000e62000c1e9900 */
[----:B------:R-:W-:Y:S02]  /*0c20*/  VIADD R15, R15, 0x1 ;  /* 0x000000010f0f7836 */ /* 0x000fe40000000000 */
[----:B------:R-:W-:-:S03]  /*0c30*/  VIADD R5, R5, 0x1 ;  /* 0x0000000105057836 */ /* 0x000fc60000000000 */
[----:B------:R-:W-:Y:S01]  /*0c40*/  ISETP.NE.AND P0, PT, R15, R4, PT ;  /* 0x000000040f00720c */ /* 0x000fe20003f05270 */
[----:B-1-3--:R-:W-:-:S05]  /*0c50*/  IMAD.WIDE R8, R7, 0x4, R12 ;  /* 0x0000000407087825 */ /* 0x00afca00078e020c */
[----:B------:R3:W-:Y:S07]  /*0c60*/  STG.E desc[UR6][R8.64], RZ ;  /* 0x000000ff08007986 */ /* 0x0007ee000c101906 */
[----:B------:R-:W-:Y:S05]  /*0c70*/  @P0 BRA `(.L_x_12) ;  /* 0xfffffffc00dc0947 */ /* 0x000fea000383ffff */
.L_x_1:
[----:B------:R-:W-:Y:S05]  /*0c80*/  BSYNC.RECONVERGENT B0 ;  /* 0x0000000000007941 */ /* 0x000fea0003800200 */
.L_x_0:
[----:B------:R-:W1:Y:S02]  /*0c90*/  LDC R7, c[0x0][0x380] ;  /* 0x0000e000ff077b82 */ /* 0x000e640000000800 */
[----:B-1----:R-:W-:-:S13]  /*0ca0*/  ISETP.GE.AND P0, PT, R7, 0x1, PT ;  /* 0x000000010700780c */ /* 0x002fda0003f06270 */
[----:B------:R-:W-:Y:S05]  /*0cb0*/  @!P0 EXIT ;  /* 0x000000000000894d */ /* 0x000fea0003800000 */
[----:B------:R-:W3:Y:S02]  /*0cc0*/  LDCU.64 UR4, c[0x0][0x3a8] ;  /* 0x00007500ff0477ac */ /* 0x000ee40008000a00 */
[----:B---3--:R-:W-:-:S04]  /*0cd0*/  LEA R8, P0, R2, UR4, 0x2 ;  /* 0x0000000402087c11 */ /* 0x008fc8000f8010ff */
[----:B------:R-:W-:-:S05]  /*0ce0*/  LEA.HI.X R9, R2, UR5, R3, 0x2, P0 ;  /* 0x0000000502097c11 */ /* 0x000fca00080f1403 */
[----:B------:R-:W3:Y:S01]  /*0cf0*/  LDG.E.CONSTANT R6, desc[UR6][R8.64] ;  /* 0x0000000608067981 */ /* 0x000ee2000c1e9900 */
[C---:B0-----:R-:W-:Y:S01]  /*0d00*/  LOP3.LUT R5, R0.reuse, 0x7ffffff8, RZ, 0xc0, !PT ;  /* 0x7ffffff800057812 */ /* 0x041fe200078ec0ff */
[----:B------:R-:W-:Y:S01]  /*0d10*/  UMOV UR4, URZ ;  /* 0x000000ff00047c82 */ /* 0x000fe20008000000 */
[----:B------:R-:W-:-:S03]  /*0d20*/  LOP3.LUT R4, R0, 0x7, RZ, 0xc0, !PT ;  /* 0x0000000700047812 */ /* 0x000fc600078ec0ff */
[----:B------:R-:W-:Y:S02]  /*0d30*/  IMAD.MOV R5, RZ, RZ, -R5 ;  /* 0x000000ffff057224 */ /* 0x000fe400078e0a05 */
[----:B---3--:R-:W-:-:S07]  /*0d40*/  IMAD R6, R6, R7, RZ ;  /* 0x0000000706067224 */ /* 0x008fce00078e02ff */
.L_x_23:
[----:B------:R-:W-:Y:S01]  /*0d50*/  ISETP.GE.AND P0, PT, R0, 0x1, PT ;  /* 0x000000010000780c */ /* 0x000fe20003f06270 */
[----:B0-----:R-:W0:Y:S01]  /*0d60*/  LDCU UR5, c[0x0][0x380] ;  /* 0x00007000ff0577ac */ /* 0x001e220008000800 */
[----:B------:R-:W-:Y:S01]  /*0d70*/  BSSY.RECONVERGENT B0, `(.L_x_13) ;  /* 0x00000f7000007945 */ /* 0x000fe20003800200 */
[----:B------:R-:W-:Y:S01]  /*0d80*/  IMAD.MOV.U32 R27, RZ, RZ, RZ ;  /* 0x000000ffff1b7224 */ /* 0x000fe200078e00ff */
[----:B------:R-:W1:Y:S09]  /*0d90*/  LDCU.64 UR10, c[0x0][0x388] ;  /* 0x00007100ff0a77ac */ /* 0x000e720008000a00 */
[----:B------:R-:W-:Y:S05]  /*0da0*/  @!P0 BRA `(.L_x_14) ;  /* 0x0000000c00cc8947 */ /* 0x000fea0003800000 */
[----:B------:R-:W-:Y:S01]  /*0db0*/  ISETP.GE.U32.AND P0, PT, R0, 0x8, PT ;  /* 0x000000080000780c */ /* 0x000fe20003f06070 */
[----:B------:R-:W-:Y:S01]  /*0dc0*/  BSSY.RECONVERGENT B1, `(.L_x_15) ;  /* 0x0000071000017945 */ /* 0x000fe20003800200 */
[----:B------:R-:W-:Y:S02]  /*0dd0*/  IMAD.MOV.U32 R27, RZ, RZ, RZ ;  /* 0x000000ffff1b7224 */ /* 0x000fe400078e00ff */
[----:B------:R-:W-:-:S09]  /*0de0*/  IMAD.MOV.U32 R7, RZ, RZ, RZ ;  /* 0x000000ffff077224 */ /* 0x000fd200078e00ff */
[----:B------:R-:W-:Y:S05]  /*0df0*/  @!P0 BRA `(.L_x_16) ;  /* 0x0000000400b48947 */ /* 0x000fea0003800000 */
[----:B------:R-:W3:Y:S01]  /*0e00*/  LDCU.64 UR8, c[0x0][0x3b0] ;  /* 0x00007600ff0877ac */ /* 0x000ee20008000a00 */
[----:B------:R-:W-:Y:S01]  /*0e10*/  BSSY.RECONVERGENT B2, `(.L_x_17) ;  /* 0x000006a000027945 */ /* 0x000fe20003800200 */
[----:B------:R-:W-:Y:S01]  /*0e20*/  IMAD.MOV.U32 R27, RZ, RZ, RZ ;  /* 0x000000ffff1b7224 */ /* 0x000fe200078e00ff */
[----:B------:R-:W-:Y:S01]  /*0e30*/  LOP3.LUT R9, R0, 0x7ffffff8, RZ, 0xc0, !PT ;  /* 0x7ffffff800097812 */ /* 0x000fe200078ec0ff */
[----:B------:R-:W-:Y:S02]  /*0e40*/  IMAD.MOV.U32 R7, RZ, RZ, R2 ;  /* 0x000000ffff077224 */ /* 0x000fe400078e0002 */
[----:B------:R-:W-:Y:S01]  /*0e50*/  IMAD.MOV.U32 R8, RZ, RZ, R5 ;  /* 0x000000ffff087224 */ /* 0x000fe200078e0005 */
[----:B---3--:R-:W-:-:S04]  /*0e60*/  LEA R12, P0, R2, UR8, 0x2 ;  /* 0x00000008020c7c11 */ /* 0x008fc8000f8010ff */
[----:B------:R-:W-:Y:S02]  /*0e70*/  IADD3 R12, P1, PT, R12, 0x10, RZ ;  /* 0x000000100c0c7810 */ /* 0x000fe40007f3e0ff */
[----:B------:R-:W-:-:S05]  /*0e80*/  LEA.HI.X R13, R2, UR9, R3, 0x2, P0 ;  /* 0x00000009020d7c11 */ /* 0x000fca00080f1403 */
[----:B------:R-:W-:-:S07]  /*0e90*/  IMAD.X R13, RZ, RZ, R13, P1 ;  /* 0x000000ffff0d7224 */ /* 0x000fce00008e060d */
.L_x_18:
[----:B--2---:R-:W2:Y:S01]  /*0ea0*/  LDC.64 R18, c[0x0][0x3a0] ;  /* 0x0000e800ff127b82 */ /* 0x004ea20000000a00 */
[----:B------:R-:W0:Y:S04]  /*0eb0*/  LDG.E.CONSTANT R10, desc[UR6][R12.64+-0x10] ;  /* 0xfffff0060c0a7981 */ /* 0x000e28000c1e9900 */
[----:B------:R-:W3:Y:S03]  /*0ec0*/  LDG.E.CONSTANT R11, desc[UR6][R12.64+-0xc] ;  /* 0xfffff4060c0b7981 */ /* 0x000ee6000c1e9900 */
[----:B------:R-:W4:Y:S01]  /*0ed0*/  LDC.64 R16, c[0x0][0x390] ;  /* 0x0000e400ff107b82 */ /* 0x000f220000000a00 */
[----:B------:R-:W5:Y:S01]  /*0ee0*/  LDG.E.CONSTANT R20, desc[UR6][R12.64+-0x8] ;  /* 0xfffff8060c147981 */ /* 0x000f62000c1e9900 */
[----:B--2---:R-:W-:-:S05]  /*0ef0*/  IMAD.WIDE R18, R7, 0x4, R18 ;  /* 0x0000000407127825 */ /* 0x004fca00078e0212 */
[----:B------:R-:W4:Y:S04]  /*0f00*/  LDG.E.CONSTANT R15, desc[UR6][R18.64] ;  /* 0x00000006120f7981 */ /* 0x000f28000c1e9900 */
[----:B------:R-:W2:Y:S04]  /*0f10*/  LDG.E.CONSTANT R23, desc[UR6][R18.64+0x4] ;  /* 0x0000040612177981 */ /* 0x000ea8000c1e9900 */
[----:B------:R-:W2:Y:S01]  /*0f20*/  LDG.E.CONSTANT R25, desc[UR6][R18.64+0x8] ;  /* 0x0000080612197981 */ /* 0x000ea2000c1e9900 */
[----:B0-----:R-:W-:Y:S02]  /*0f30*/  IMAD R10, R10, UR5, RZ ;  /* 0x000000050a0a7c24 */ /* 0x001fe4000f8e02ff */
[----:B---3--:R-:W-:-:S03]  /*0f40*/  IMAD R11, R11, UR5, RZ ;  /* 0x000000050b0b7c24 */ /* 0x008fc6000f8e02ff */
[----:B------:R-:W-:-:S04]  /*0f50*/  IADD3 R21, P0, PT, R10, UR4, RZ ;  /* 0x000000040a157c10 */ /* 0x000fc8000ff1e0ff */
[----:B------:R-:W-:Y:S02]  /*0f60*/  LEA.HI.X.SX32 R10, R10, RZ, 0x1, P0 ;  /* 0x000000ff0a0a7211 */ /* 0x000fe400000f0eff */
[----:B-1----:R-:W-:Y:S02]  /*0f70*/  LEA R28, P0, R21, UR10, 0x2 ;  /* 0x0000000a151c7c11 */ /* 0x002fe4000f8010ff */
[----:B------:R-:W-:Y:S01]  /*0f80*/  IADD3 R14, P1, PT, R11, UR4, RZ ;  /* 0x000000040b0e7c10 */ /* 0x000fe2000ff3e0ff */
[----:B-----5:R-:W-:Y:S01]  /*0f90*/  IMAD R20, R20, UR5, RZ ;  /* 0x0000000514147c24 */ /* 0x020fe2000f8e02ff */
[----:B------:R-:W-:Y:S02]  /*0fa0*/  LEA.HI.X R29, R21, UR11, R10, 0x2, P0 ;  /* 0x0000000b151d7c11 */ /* 0x000fe400080f140a */
[----:B------:R-:W-:Y:S02]  /*0fb0*/  LEA.HI.X.SX32 R11, R11, RZ, 0x1, P1 ;  /* 0x000000ff0b0b7211 */ /* 0x000fe400008f0eff */
[C---:B------:R-:W-:Y:S01]  /*0fc0*/  LEA R10, P0, R14.reuse, UR10, 0x2 ;  /* 0x0000000a0e0a7c11 */ /* 0x040fe2000f8010ff */
[----:B------:R0:W3:Y:S03]  /*0fd0*/  LDG.E.CONSTANT R26, desc[UR6][R28.64] ;  /* 0x000000061c1a7981 */ /* 0x0000e6000c1e9900 */
[----:B------:R-:W-:-:S02]  /*0fe0*/  LEA.HI.X R11, R14, UR11, R11, 0x2, P0 ;  /* 0x0000000b0e0b7c11 */ /* 0x000fc400080f140b */
[C---:B------:R-:W-:Y:S01]  /*0ff0*/  IADD3 R21, P0, PT, R20.reuse, UR4, RZ ;  /* 0x0000000414157c10 */ /* 0x040fe2000ff1e0ff */
[--C-:B----4-:R-:W-:Y:S01]  /*1000*/  IMAD.WIDE R14, R15, 0x4, R16.reuse ;  /* 0x000000040f0e7825 */ /* 0x110fe200078e0210 */
[----:B------:R-:W0:Y:S02]  /*1010*/  LDG.E.CONSTANT R28, desc[UR6][R12.64+-0x4] ;  /* 0xfffffc060c1c7981 */ /* 0x000e24000c1e9900 */
[----:B------:R-:W-:Y:S01]  /*1020*/  LEA.HI.X.SX32 R24, R20, RZ, 0x1, P0 ;  /* 0x000000ff14187211 */ /* 0x000fe200000f0eff */
[----:B--2---:R-:W-:Y:S01]  /*1030*/  IMAD.WIDE R22, R23, 0x4, R16 ;  /* 0x0000000417167825 */ /* 0x004fe200078e0210 */
[C---:B------:R-:W-:Y:S01]  /*1040*/  LEA R20, P0, R21.reuse, UR10, 0x2 ;  /* 0x0000000a15147c11 */ /* 0x040fe2000f8010ff */
[----:B------:R-:W3:Y:S03]  /*1050*/  LDG.E.CONSTANT R14, desc[UR6][R14.64] ;  /* 0x000000060e0e7981 */ /* 0x000ee6000c1e9900 */
[----:B------:R-:W-:Y:S01]  /*1060*/  LEA.HI.X R21, R21, UR11, R24, 0x2, P0 ;  /* 0x0000000b15157c11 */ /* 0x000fe200080f1418 */
[----:B------:R-:W-:Y:S01]  /*1070*/  IMAD.WIDE R24, R25, 0x4, R16 ;  /* 0x0000000419187825 */ /* 0x000fe200078e0210 */
[----:B------:R-:W2:Y:S04]  /*1080*/  LDG.E.CONSTANT R10, desc[UR6][R10.64] ;  /* 0x000000060a0a7981 */ /* 0x000ea8000c1e9900 */
[----:B------:R-:W2:Y:S04]  /*1090*/  LDG.E.CONSTANT R23, desc[UR6][R22.64] ;  /* 0x0000000616177981 */ /* 0x000ea8000c1e9900 */
[----:B------:R-:W4:Y:S04]  /*10a0*/  LDG.E.CONSTANT R29, desc[UR6][R12.64] ;  /* 0x000000060c1d7981 */ /* 0x000f28000c1e9900 */
[----:B------:R-:W5:Y:S04]  /*10b0*/  LDG.E.CONSTANT R11, desc[UR6][R12.64+0x4] ;  /* 0x000004060c0b7981 */ /* 0x000f68000c1e9900 */
[----:B------:R-:W5:Y:S04]  /*10c0*/  LDG.E.CONSTANT R20, desc[UR6][R20.64] ;  /* 0x0000000614147981 */ /* 0x000f68000c1e9900 */
[----:B------:R-:W5:Y:S04]  /*10d0*/  LDG.E.CONSTANT R25, desc[UR6][R24.64] ;  /* 0x0000000618197981 */ /* 0x000f68000c1e9900 */
[----:B------:R-:W5:Y:S01]  /*10e0*/  LDG.E.CONSTANT R21, desc[UR6][R18.64+0xc] ;  /* 0x00000c0612157981 */ /* 0x000f62000c1e9900 */
[----:B0-----:R-:W-:-:S02]  /*10f0*/  IMAD R28, R28, UR5, RZ ;  /* 0x000000051c1c7c24 */ /* 0x001fc4000f8e02ff */
[----:B---3--:R-:W-:-:S03]  /*1100*/  FFMA R27, R26, R14, R27 ;  /* 0x0000000e1a1b7223 */ /* 0x008fc6000000001b */
[C---:B------:R-:W-:Y:S01]  /*1110*/  IADD3 R15, P0, PT, R28.reuse, UR4, RZ ;  /* 0x000000041c0f7c10 */ /* 0x040fe2000ff1e0ff */
[----:B------:R-:W3:Y:S03]  /*1120*/  LDG.E.CONSTANT R14, desc[UR6][R12.64+0x8] ;  /* 0x000008060c0e7981 */ /* 0x000ee6000c1e9900 */
[----:B------:R-:W-:Y:S02]  /*1130*/  LEA.HI.X.SX32 R28, R28, RZ, 0x1, P0 ;  /* 0x000000ff1c1c7211 */ /* 0x000fe400000f0eff */
[----:B------:R-:W-:Y:S01]  /*1140*/  LEA R26, P0, R15, UR10, 0x2 ;  /* 0x0000000a0f1a7c11 */ /* 0x000fe2000f8010ff */
[----:B--2---:R-:W-:Y:S01]  /*1150*/  FFMA R10, R10, R23, R27 ;  /* 0x000000170a0a7223 */ /* 0x004fe2000000001b */
[----:B----4-:R-:W-:Y:S02]  /*1160*/  IMAD R22, R29, UR5, RZ ;  /* 0x000000051d167c24 */ /* 0x010fe4000f8e02ff */
[----:B-----5:R-:W-:Y:S01]  /*1170*/  IMAD R23, R11, UR5, RZ ;  /* 0x000000050b177c24 */ /* 0x020fe2000f8e02ff */
[----:B------:R-:W-:Y:S01]  /*1180*/  LEA.HI.X R27, R15, UR11, R28, 0x2, P0 ;  /* 0x0000000b0f1b7c11 */ /* 0x000fe200080f141c */
[----:B------:R-:W2:Y:S01]  /*1190*/  LDG.E.CONSTANT R11, desc[UR6][R18.64+0x10] ;  /* 0x00001006120b7981 */ /* 0x000ea2000c1e9900 */
[----:B------:R-:W-:Y:S01]  /*11a0*/  IADD3 R15, P0, PT, R22, UR4, RZ ;  /* 0x00000004160f7c10 */ /* 0x000fe2000ff1e0ff */
[----:B------:R-:W-:Y:S01]  /*11b0*/  FFMA R10, R20, R25, R10 ;  /* 0x00000019140a7223 */ /* 0x000fe2000000000a */
[----:B------:R-:W-:-:S02]  /*11c0*/  IADD3 R20, P1, PT, R23, UR4, RZ ;  /* 0x0000000417147c10 */ /* 0x000fc4000ff3e0ff */
[----:B------:R-:W4:Y:S01]  /*11d0*/  LDG.E.CONSTANT R27, desc[UR6][R26.64] ;  /* 0x000000061a1b7981 */ /* 0x000f22000c1e9900 */
[----:B------:R-:W-:Y:S02]  /*11e0*/  LEA.HI.X.SX32 R22, R22, RZ, 0x1, P0 ;  /* 0x000000ff16167211 */ /* 0x000fe400000f0eff */
[----:B------:R-:W-:Y:S02]  /*11f0*/  LEA.HI.X.SX32 R23, R23, RZ, 0x1, P1 ;  /* 0x000000ff17177211 */ /* 0x000fe400008f0eff */
[C---:B------:R-:W-:Y:S02]  /*1200*/  LEA R24, P0, R15.reuse, UR10, 0x2 ;  /* 0x0000000a0f187c11 */ /* 0x040fe4000f8010ff */
[C---:B------:R-:W-:Y:S02]  /*1210*/  LEA R28, P1, R20.reuse, UR10, 0x2 ;  /* 0x0000000a141c7c11 */ /* 0x040fe4000f8210ff */
[----:B------:R-:W-:Y:S02]  /*1220*/  LEA.HI.X R25, R15, UR11, R22, 0x2, P0 ;  /* 0x0000000b0f197c11 */ /* 0x000fe400080f1416 */
[----:B------:R-:W-:Y:S01]  /*1230*/  LEA.HI.X R29, R20, UR11, R23, 0x2, P1 ;  /* 0x0000000b141d7c11 */ /* 0x000fe200088f1417 */
[----:B------:R-:W5:Y:S04]  /*1240*/  LDG.E.CONSTANT R15, desc[UR6][R18.64+0x18] ;  /* 0x00001806120f7981 */ /* 0x000f68000c1e9900 */
[----:B------:R-:W4:Y:S04]  /*1250*/  LDG.E.CONSTANT R23, desc[UR6][R18.64+0x14] ;  /* 0x0000140612177981 */ /* 0x000f28000c1e9900 */
[----:B------:R-:W4:Y:S04]  /*1260*/  LDG.E.CONSTANT R25, desc[UR6][R24.64] ;  /* 0x0000000618197981 */ /* 0x000f28000c1e9900 */
[----:B------:R-:W4:Y:S04]  /*1270*/  LDG.E.CONSTANT R19, desc[UR6][R18.64+0x1c] ;  /* 0x00001c0612137981 */ /* 0x000f28000c1e9900 */
[----:B------:R0:W4:Y:S04]  /*1280*/  LDG.E.CONSTANT R24, desc[UR6][R28.64] ;  /* 0x000000061c187981 */ /* 0x000128000c1e9900 */
[----:B------:R-:W4:Y:S01]  /*1290*/  LDG.E.CONSTANT R18, desc[UR6][R12.64+0xc] ;  /* 0x00000c060c127981 */ /* 0x000f22000c1e9900 */
[----:B---3--:R-:W-:-:S05]  /*12a0*/  IMAD R14, R14, UR5, RZ ;  /* 0x000000050e0e7c24 */ /* 0x008fca000f8e02ff */
[----:B------:R-:W-:-:S04]  /*12b0*/  IADD3 R20, P0, PT, R14, UR4, RZ ;  /* 0x000000040e147c10 */ /* 0x000fc8000ff1e0ff */
[----:B------:R-:W-:Y:S02]  /*12c0*/  LEA.HI.X.SX32 R14, R14, RZ, 0x1, P0 ;  /* 0x000000ff0e0e7211 */ /* 0x000fe400000f0eff */
[----:B0-----:R-:W-:-:S04]  /*12d0*/  LEA R28, P0, R20, UR10, 0x2 ;  /* 0x0000000a141c7c11 */ /* 0x001fc8000f8010ff */
[----:B------:R-:W-:Y:S01]  /*12e0*/  LEA.HI.X R29, R20, UR11, R14, 0x2, P0 ;  /* 0x0000000b141d7c11 */ /* 0x000fe200080f140e */
[----:B------:R-:W-:-:S05]  /*12f0*/  IMAD.WIDE R20, R21, 0x4, R16 ;  /* 0x0000000415147825 */ /* 0x000fca00078e0210 */
[----:B------:R2:W3:Y:S02]  /*1300*/  LDG.E.CONSTANT R26, desc[UR6][R20.64] ;  /* 0x00000006141a7981 */ /* 0x0004e4000c1e9900 */
[--C-:B--2---:R-:W-:Y:S02]  /*1310*/  IMAD.WIDE R20, R11, 0x4, R16.reuse ;  /* 0x000000040b147825 */ /* 0x104fe400078e0210 */
[----:B------:R-:W2:Y:S02]  /*1320*/  LDG.E.CONSTANT R11, desc[UR6][R28.64] ;  /* 0x000000061c0b7981 */ /* 0x000ea4000c1e9900 */
[--C-:B-----5:R-:W-:Y:S02]  /*1330*/  IMAD.WIDE R14, R15, 0x4, R16.reuse ;  /* 0x000000040f0e7825 */ /* 0x120fe400078e0210 */
[----:B------:R-:W5:Y:S02]  /*1340*/  LDG.E.CONSTANT R20, desc[UR6][R20.64] ;  /* 0x0000000614147981 */ /* 0x000f64000c1e9900 */
[----:B----4-:R-:W-:-:S02]  /*1350*/  IMAD.WIDE R22, R23, 0x4, R16 ;  /* 0x0000000417167825 */ /* 0x010fc400078e0210 */
[----:B------:R-:W2:Y:S04]  /*1360*/  LDG.E.CONSTANT R14, desc[UR6][R14.64] ;  /* 0x000000060e0e7981 */ /* 0x000ea8000c1e9900 */
[----:B------:R0:W4:Y:S01]  /*1370*/  LDG.E.CONSTANT R23, desc[UR6][R22.64] ;  /* 0x0000000616177981 */ /* 0x000122000c1e9900 */
[----:B------:R-:W-:-:S06]  /*1380*/  IMAD.WIDE R16, R19, 0x4, R16 ;  /* 0x0000000413107825 */ /* 0x000fcc00078e0210 */
[----:B------:R-:W2:Y:S01]  /*1390*/  LDG.E.CONSTANT R16, desc[UR6][R16.64] ;  /* 0x0000000610107981 */ /* 0x000ea2000c1e9900 */
[----:B------:R-:W-:-:S05]  /*13a0*/  IMAD R18, R18, UR5, RZ ;  /* 0x0000000512127c24 */ /* 0x000fca000f8e02ff */
[----:B------:R-:W-:-:S04]  /*13b0*/  IADD3 R19, P0, PT, R18, UR4, RZ ;  /* 0x0000000412137c10 */ /* 0x000fc8000ff1e0ff */
[----:B0-----:R-:W-:Y:S02]  /*13c0*/  LEA.HI.X.SX32 R22, R18, RZ, 0x1, P0 ;  /* 0x000000ff12167211 */ /* 0x001fe400000f0eff */
[----:B------:R-:W-:-:S04]  /*13d0*/  LEA R18, P0, R19, UR10, 0x2 ;  /* 0x0000000a13127c11 */ /* 0x000fc8000f8010ff */
[----:B------:R-:W-:-:S05]  /*13e0*/  LEA.HI.X R19, R19, UR11, R22, 0x2, P0 ;  /* 0x0000000b13137c11 */ /* 0x000fca00080f1416 */
[----:B------:R-:W2:Y:S01]  /*13f0*/  LDG.E.CONSTANT R18, desc[UR6][R18.64] ;  /* 0x0000000612127981 */ /* 0x000ea2000c1e9900 */
[----:B------:R-:W-:-:S05]  /*1400*/  VIADD R8, R8, 0x8 ;  /* 0x0000000808087836 */ /* 0x000fca0000000000 */
[----:B------:R-:W-:Y:S02]  /*1410*/  ISETP.NE.AND P0, PT, R8, RZ, PT ;  /* 0x000000ff0800720c */ /* 0x000fe40003f05270 */
[----:B------:R-:W-:Y:S01]  /*1420*/  IADD3 R12, P1, PT, R12, 0x20, RZ ;  /* 0x000000200c0c7810 */ /* 0x000fe20007f3e0ff */
[----:B------:R-:W-:-:S04]  /*1430*/  VIADD R7, R7, 0x8 ;  /* 0x0000000807077836 */ /* 0x000fc80000000000 */
[----:B------:R-:W-:Y:S02]  /*1440*/  IMAD.X R13, RZ, RZ, R13, P1 ;  /* 0x000000ffff0d7224 */ /* 0x000fe400008e060d */
[----:B---3--:R-:W-:-:S04]  /*1450*/  FFMA R10, R27, R26, R10 ;  /* 0x0000001a1b0a7223 */ /* 0x008fc8000000000a */
[----:B-----5:R-:W-:-:S04]  /*1460*/  FFMA R25, R25, R20, R10 ;  /* 0x0000001419197223 */ /* 0x020fc8000000000a */
[----:B----4-:R-:W-:-:S04]  /*1470*/  FFMA R24, R24, R23, R25 ;  /* 0x0000001718187223 */ /* 0x010fc80000000019 */
[----:B--2---:R-:W-:-:S04]  /*1480*/  FFMA R11, R11, R14, R24 ;  /* 0x0000000e0b0b7223 */ /* 0x004fc80000000018 */
[----:B------:R-:W-:Y:S01]  /*1490*/  FFMA R27, R18, R16, R11 ;  /* 0x00000010121b7223 */ /* 0x000fe2000000000b */
[----:B------:R-:W-:Y:S06]  /*14a0*/  @P0 BRA `(.L_x_18) ;  /* 0xfffffff8007c0947 */ /* 0x000fec000383ffff */
[----:B------:R-:W-:Y:S05]  /*14b0*/  BSYNC.RECONVERGENT B2 ;  /* 0x0000000000027941 */ /* 0x000fea0003800200 */
.L_x_17:
[----:B------:R-:W-:-:S07]  /*14c0*/  IMAD.MOV.U32 R7, RZ, RZ, R9 ;  /* 0x000000ffff077224 */ /* 0x000fce00078e0009 */
.L_x_16:
[----:B01----:R-:W-:Y:S05]  /*14d0*/  BSYNC.RECONVERGENT B1 ;  /* 0x0000000000017941 */ /* 0x003fea0003800200 */
.L_x_15:
[----:B------:R-:W-:-:S13]  /*14e0*/  ISETP.NE.AND P0, PT, R4, RZ, PT ;  /* 0x000000ff0400720c */ /* 0x000fda0003f05270 */
[----:B------:R-:W-:Y:S05]  /*14f0*/  @!P0 BRA `(.L_x_14) ;  /* 0x0000000400f88947 */ /* 0x000fea0003800000 */
[----:B------:R-:W-:Y:S01]  /*1500*/  VIADD R8, R4, 0xffffffff ;  /* 0xffffffff04087836 */ /* 0x000fe20000000000 */
[----:B------:R-:W-:Y:S01]  /*1510*/  BSSY.RECONVERGENT B1, `(.L_x_19) ;  /* 0x000003c000017945 */ /* 0x000fe20003800200 */
[----:B------:R-:W-:-:S03]  /*1520*/  LOP3.LUT P0, R22, R0, 0x3, RZ, 0xc0, !PT ;  /* 0x0000000300167812 */ /* 0x000fc6000780c0ff */
[----:B------:R-:W-:-:S13]  /*1530*/  ISETP.GE.U32.AND P1, PT, R8, 0x3, PT ;  /* 0x000000030800780c */ /* 0x000fda0003f26070 */
[----:B------:R-:W-:Y:S05]  /*1540*/  @!P1 BRA `(.L_x_20) ;  /* 0x0000000000e09947 */ /* 0x000fea0003800000 */
[----:B------:R-:W0:Y:S01]  /*1550*/  LDCU.64 UR8, c[0x0][0x3b0] ;  /* 0x00007600ff0877ac */ /* 0x000e220008000a00 */
[----:B------:R-:W-:Y:S01]  /*1560*/  IADD3 R8, P1, PT, R2, R7, RZ ;  /* 0x0000000702087210 */ /* 0x000fe20007f3e0ff */
[----:B--2---:R-:W1:Y:S01]  /*1570*/  LDC.64 R10, c[0x0][0x3a0] ;  /* 0x0000e800ff0a7b82 */ /* 0x004e620000000a00 */
[----:B------:R-:W2:Y:S03]  /*1580*/  LDCU.64 UR12, c[0x0][0x388] ;  /* 0x00007100ff0c77ac */ /* 0x000ea60008000a00 */
[----:B------:R-:W-:Y:S01]  /*1590*/  IMAD.X R9, RZ, RZ, R3, P1 ;  /* 0x000000ffff097224 */ /* 0x000fe200008e0603 */
[C---:B0-----:R-:W-:Y:S01]  /*15a0*/  LEA R14, P1, R8.reuse, UR8, 0x2 ;  /* 0x00000008080e7c11 */ /* 0x041fe2000f8210ff */
[----:B------:R-:W0:Y:S03]  /*15b0*/  LDCU UR8, c[0x0][0x380] ;  /* 0x00007000ff0877ac */ /* 0x000e260008000800 */
[----:B------:R-:W-:-:S05]  /*15c0*/  LEA.HI.X R15, R8, UR9, R9, 0x2, P1 ;  /* 0x00000009080f7c11 */ /* 0x000fca00088f1409 */
[----:B------:R-:W0:Y:S01]  /*15d0*/  LDG.E.CONSTANT R18, desc[UR6][R14.64] ;  /* 0x000000060e127981 */ /* 0x000e22000c1e9900 */
[----:B------:R-:W-:-:S03]  /*15e0*/  IMAD.IADD R9, R2, 0x1, R7 ;  /* 0x0000000102097824 */ /* 0x000fc600078e0207 */
[----:B------:R-:W3:Y:S01]  /*15f0*/  LDG.E.CONSTANT R16, desc[UR6][R14.64+0x4] ;  /* 0x000004060e107981 */ /* 0x000ee2000c1e9900 */
[----:B-1----:R-:W-:Y:S02]  /*1600*/  IMAD.WIDE R10, R9, 0x4, R10 ;  /* 0x00000004090a7825 */ /* 0x002fe400078e020a */
[----:B------:R-:W1:Y:S01]  /*1610*/  LDC.64 R8, c[0x0][0x390] ;  /* 0x0000e400ff087b82 */ /* 0x000e620000000a00 */
[----:B------:R-:W4:Y:S04]  /*1620*/  LDG.E.CONSTANT R13, desc[UR6][R14.64+0x8] ;  /* 0x000008060e0d7981 */ /* 0x000f28000c1e9900 */
[----:B------:R-:W5:Y:S04]  /*1630*/  LDG.E.CONSTANT R12, desc[UR6][R14.64+0xc] ;  /* 0x00000c060e0c7981 */ /* 0x000f68000c1e9900 */
[----:B------:R-:W1:Y:S04]  /*1640*/  LDG.E.CONSTANT R23, desc[UR6][R10.64] ;  /* 0x000000060a177981 */ /* 0x000e68000c1e9900 */
[----:B------:R-:W5:Y:S04]  /*1650*/  LDG.E.CONSTANT R19, desc[UR6][R10.64+0x4] ;  /* 0x000004060a137981 */ /* 0x000f68000c1e9900 */
[----:B------:R-:W5:Y:S04]  /*1660*/  LDG.E.CONSTANT R17, desc[UR6][R10.64+0x8] ;  /* 0x000008060a117981 */ /* 0x000f68000c1e9900 */
[----:B------:R4:W5:Y:S01]  /*1670*/  LDG.E.CONSTANT R21, desc[UR6][R10.64+0xc] ;  /* 0x00000c060a157981 */ /* 0x000962000c1e9900 */
[----:B0-----:R-:W-:-:S05]  /*1680*/  IMAD R18, R18, UR8, RZ ;  /* 0x0000000812127c24 */ /* 0x001fca000f8e02ff */
[----:B------:R-:W-:Y:S01]  /*1690*/  IADD3 R20, P1, PT, R18, UR4, RZ ;  /* 0x0000000412147c10 */ /* 0x000fe2000ff3e0ff */
[----:B---3--:R-:W-:-:S03]  /*16a0*/  IMAD R26, R16, UR8, RZ ;  /* 0x00000008101a7c24 */ /* 0x008fc6000f8e02ff */
[----:B------:R-:W-:Y:S02]  /*16b0*/  LEA.HI.X.SX32 R25, R18, RZ, 0x1, P1 ;  /* 0x000000ff12197211 */ /* 0x000fe400008f0eff */
[----:B--2---:R-:W-:Y:S01]  /*16c0*/  LEA R24, P1, R20, UR12, 0x2 ;  /* 0x0000000c14187c11 */ /* 0x004fe2000f8210ff */
[----:B----4-:R-:W-:-:S03]  /*16d0*/  IMAD R10, R13, UR8, RZ ;  /* 0x000000080d0a7c24 */ /* 0x010fc6000f8e02ff */
[----:B------:R-:W-:Y:S02]  /*16e0*/  LEA.HI.X R25, R20, UR13, R25, 0x2, P1 ;  /* 0x0000000d14197c11 */ /* 0x000fe400088f1419 */
[----:B------:R-:W-:Y:S01]  /*16f0*/  IADD3 R11, P1, PT, R26, UR4, RZ ;  /* 0x000000041a0b7c10 */ /* 0x000fe2000ff3e0ff */
[----:B-----5:R-:W-:Y:S01]  /*1700*/  IMAD R28, R12, UR8, RZ ;  /* 0x000000080c1c7c24 */ /* 0x020fe2000f8e02ff */
[----:B------:R-:W-:Y:S01]  /*1710*/  IADD3 R16, P2, PT, R10, UR4, RZ ;  /* 0x000000040a107c10 */ /* 0x000fe2000ff5e0ff */
[--C-:B-1----:R-:W-:Y:S01]  /*1720*/  IMAD.WIDE R14, R23, 0x4, R8.reuse ;  /* 0x00000004170e7825 */ /* 0x102fe200078e0208 */
[----:B------:R-:W-:Y:S01]  /*1730*/  LEA.HI.X.SX32 R13, R26, RZ, 0x1, P1 ;  /* 0x000000ff1a0d7211 */ /* 0x000fe200008f0eff */
[----:B------:R-:W2:Y:S01]  /*1740*/  LDG.E.CONSTANT R20, desc[UR6][R24.64] ;  /* 0x0000000618147981 */ /* 0x000ea2000c1e9900 */
[----:B------:R-:W-:Y:S02]  /*1750*/  LEA R12, P1, R11, UR12, 0x2 ;  /* 0x0000000c0b0c7c11 */ /* 0x000fe4000f8210ff */
[----:B------:R-:W-:Y:S01]  /*1760*/  LEA.HI.X.SX32 R29, R10, RZ, 0x1, P2 ;  /* 0x000000ff0a1d7211 */ /* 0x000fe200010f0eff */
[----:B------:R-:W-:Y:S01]  /*1770*/  IMAD.WIDE R18, R19, 0x4, R8 ;  /* 0x0000000413127825 */ /* 0x000fe200078e0208 */
[----:B------:R-:W-:Y:S01]  /*1780*/  LEA R10, P2, R16, UR12, 0x2 ;  /* 0x0000000c100a7c11 */ /* 0x000fe2000f8410ff */
[----:B------:R0:W2:Y:S01]  /*1790*/  LDG.E.CONSTANT R23, desc[UR6][R14.64] ;  /* 0x000000060e177981 */ /* 0x0000a2000c1e9900 */
[----:B------:R-:W-:-:S02]  /*17a0*/  IADD3 R26, P3, PT, R28, UR4, RZ ;  /* 0x000000041c1a7c10 */ /* 0x000fc4000ff7e0ff */
[----:B------:R-:W-:Y:S01]  /*17b0*/  LEA.HI.X R13, R11, UR13, R13, 0x2, P1 ;  /* 0x0000000d0b0d7c11 */ /* 0x000fe200088f140d */
[----:B------:R-:W3:Y:S01]  /*17c0*/  LDG.E.CONSTANT R18, desc[UR6][R18.64] ;  /* 0x0000000612127981 */ /* 0x000ee2000c1e9900 */
[----:B------:R-:W-:Y:S01]  /*17d0*/  LEA.HI.X R11, R16, UR13, R29, 0x2, P2 ;  /* 0x0000000d100b7c11 */ /* 0x000fe200090f141d */
[----:B------:R-:W-:-:S03]  /*17e0*/  IMAD.WIDE R16, R17, 0x4, R8 ;  /* 0x0000000411107825 */ /* 0x000fc600078e0208 */
[----:B------:R-:W3:Y:S01]  /*17f0*/  LDG.E.CONSTANT R13, desc[UR6][R12.64] ;  /* 0x000000060c0d7981 */ /* 0x000ee2000c1e9900 */
[----:B0-----:R-:W-:Y:S02]  /*1800*/  LEA.HI.X.SX32 R15, R28, RZ, 0x1, P3 ;  /* 0x000000ff1c0f7211 */ /* 0x001fe400018f0eff */
[C---:B------:R-:W-:Y:S01]  /*1810*/  LEA R14, P1, R26.reuse, UR12, 0x2 ;  /* 0x0000000c1a0e7c11 */ /* 0x040fe2000f8210ff */
[----:B------:R-:W-:Y:S01]  /*1820*/  IMAD.WIDE R8, R21, 0x4, R8 ;  /* 0x0000000415087825 */ /* 0x000fe200078e0208 */
[----:B------:R-:W4:Y:S02]  /*1830*/  LDG.E.CONSTANT R11, desc[UR6][R10.64] ;  /* 0x000000060a0b7981 */ /* 0x000f24000c1e9900 */
[----:B------:R-:W-:Y:S02]  /*1840*/  LEA.HI.X R15, R26, UR13, R15, 0x2, P1 ;  /* 0x0000000d1a0f7c11 */ /* 0x000fe400088f140f */
        /* <DEDUP_REMOVED lines=8> */
.L_x_20:
[----:B------:R-:W-:Y:S05]  /*18d0*/  BSYNC.RECONVERGENT B1 ;  /* 0x0000000000017941 */ /* 0x000fea0003800200 */
.L_x_19:
[----:B------:R-:W-:Y:S05]  /*18e0*/  @!P0 BRA `(.L_x_14) ;  /* 0x0000000000fc8947 */ /* 0x000fea0003800000 */
[----:B------:R-:W-:Y:S01]  /*18f0*/  ISETP.NE.AND P1, PT, R22, 0x1, PT ;  /* 0x000000011600780c */ /* 0x000fe20003f25270 */
[----:B------:R-:W-:Y:S01]  /*1900*/  BSSY.RECONVERGENT B1, `(.L_x_21) ;  /* 0x0000026000017945 */ /* 0x000fe20003800200 */
[----:B------:R-:W-:-:S04]  /*1910*/  LOP3.LUT R8, R0, 0x1, RZ, 0xc0, !PT ;  /* 0x0000000100087812 */ /* 0x000fc800078ec0ff */
[----:B------:R-:W-:-:S07]  /*1920*/  ISETP.NE.U32.AND P0, PT, R8, 0x1, PT ;  /* 0x000000010800780c */ /* 0x000fce0003f05070 */
[----:B------:R-:W-:Y:S06]  /*1930*/  @!P1 BRA `(.L_x_22) ;  /* 0x0000000000889947 */ /* 0x000fec0003800000 */
[----:B------:R-:W0:Y:S01]  /*1940*/  LDCU.64 UR8, c[0x0][0x3b0] ;  /* 0x00007600ff0877ac */ /* 0x000e220008000a00 */
[C---:B--2---:R-:W-:Y:S01]  /*1950*/  IADD3 R11, P1, PT, R2.reuse, R7, RZ ;  /* 0x00000007020b7210 */ /* 0x044fe20007f3e0ff */
[----:B------:R-:W1:Y:S01]  /*1960*/  LDC.64 R8, c[0x0][0x3a0] ;  /* 0x0000e800ff087b82 */ /* 0x000e620000000a00 */
[----:B------:R-:W-:Y:S01]  /*1970*/  IMAD.IADD R13, R2, 0x1, R7 ;  /* 0x00000001020d7824 */ /* 0x000fe200078e0207 */
[----:B------:R-:W2:Y:S02]  /*1980*/  LDCU.64 UR12, c[0x0][0x388] ;  /* 0x00007100ff0c77ac */ /* 0x000ea40008000a00 */
[----:B------:R-:W-:Y:S01]  /*1990*/  IMAD.X R12, RZ, RZ, R3, P1 ;  /* 0x000000ffff0c7224 */ /* 0x000fe200008e0603 */
[C---:B0-----:R-:W-:Y:S01]  /*19a0*/  LEA R10, P1, R11.reuse, UR8, 0x2 ;  /* 0x000000080b0a7c11 */ /* 0x041fe2000f8210ff */
[----:B------:R-:W0:Y:S03]  /*19b0*/  LDCU UR8, c[0x0][0x380] ;  /* 0x00007000ff0877ac */ /* 0x000e260008000800 */
[----:B------:R-:W-:-:S05]  /*19c0*/  LEA.HI.X R11, R11, UR9, R12, 0x2, P1 ;  /* 0x000000090b0b7c11 */ /* 0x000fca00088f140c */
[----:B------:R-:W0:Y:S01]  /*19d0*/  LDG.E.CONSTANT R14, desc[UR6][R10.64] ;  /* 0x000000060a0e7981 */ /* 0x000e22000c1e9900 */
[----:B-1----:R-:W-:Y:S02]  /*19e0*/  IMAD.WIDE R12, R13, 0x4, R8 ;  /* 0x000000040d0c7825 */ /* 0x002fe400078e0208 */
[----:B------:R-:W1:Y:S01]  /*19f0*/  LDC.64 R8, c[0x0][0x390] ;  /* 0x0000e400ff087b82 */ /* 0x000e620000000a00 */
[----:B------:R-:W3:Y:S04]  /*1a00*/  LDG.E.CONSTANT R16, desc[UR6][R10.64+0x4] ;  /* 0x000004060a107981 */ /* 0x000ee8000c1e9900 */
[----:B------:R-:W1:Y:S04]  /*1a10*/  LDG.E.CONSTANT R17, desc[UR6][R12.64] ;  /* 0x000000060c117981 */ /* 0x000e68000c1e9900 */
[----:B------:R4:W5:Y:S01]  /*1a20*/  LDG.E.CONSTANT R19, desc[UR6][R12.64+0x4] ;  /* 0x000004060c137981 */ /* 0x000962000c1e9900 */
[----:B0-----:R-:W-:-:S02]  /*1a30*/  IMAD R14, R14, UR8, RZ ;  /* 0x000000080e0e7c24 */ /* 0x001fc4000f8e02ff */
[----:B---3--:R-:W-:-:S03]  /*1a40*/  IMAD R16, R16, UR8, RZ ;  /* 0x0000000810107c24 */ /* 0x008fc6000f8e02ff */
[----:B------:R-:W-:-:S04]  /*1a50*/  IADD3 R15, P1, PT, R14, UR4, RZ ;  /* 0x000000040e0f7c10 */ /* 0x000fc8000ff3e0ff */
[----:B------:R-:W-:Y:S02]  /*1a60*/  LEA.HI.X.SX32 R14, R14, RZ, 0x1, P1 ;  /* 0x000000ff0e0e7211 */ /* 0x000fe400008f0eff */
[C---:B--2---:R-:W-:Y:S02]  /*1a70*/  LEA R10, P1, R15.reuse, UR12, 0x2 ;  /* 0x0000000c0f0a7c11 */ /* 0x044fe4000f8210ff */
[C---:B------:R-:W-:Y:S02]  /*1a80*/  IADD3 R18, P2, PT, R16.reuse, UR4, RZ ;  /* 0x0000000410127c10 */ /* 0x040fe4000ff5e0ff */
[----:B------:R-:W-:Y:S01]  /*1a90*/  LEA.HI.X R11, R15, UR13, R14, 0x2, P1 ;  /* 0x0000000d0f0b7c11 */ /* 0x000fe200088f140e */
[--C-:B-1----:R-:W-:Y:S01]  /*1aa0*/  IMAD.WIDE R14, R17, 0x4, R8.reuse ;  /* 0x00000004110e7825 */ /* 0x102fe200078e0208 */
[----:B----4-:R-:W-:Y:S02]  /*1ab0*/  LEA.HI.X.SX32 R13, R16, RZ, 0x1, P2 ;  /* 0x000000ff100d7211 */ /* 0x010fe400010f0eff */
[C---:B------:R-:W-:Y:S01]  /*1ac0*/  LEA R12, P1, R18.reuse, UR12, 0x2 ;  /* 0x0000000c120c7c11 */ /* 0x040fe2000f8210ff */
[----:B-----5:R-:W-:Y:S01]  /*1ad0*/  IMAD.WIDE R8, R19, 0x4, R8 ;  /* 0x0000000413087825 */ /* 0x020fe200078e0208 */
[----:B------:R-:W2:Y:S02]  /*1ae0*/  LDG.E.CONSTANT R10, desc[UR6][R10.64] ;  /* 0x000000060a0a7981 */ /* 0x000ea4000c1e9900 */
[----:B------:R-:W-:-:S02]  /*1af0*/  LEA.HI.X R13, R18, UR13, R13, 0x2, P1 ;  /* 0x0000000d120d7c11 */ /* 0x000fc400088f140d */
[----:B------:R-:W2:Y:S04]  /*1b00*/  LDG.E.CONSTANT R14, desc[UR6][R14.64] ;  /* 0x000000060e0e7981 */ /* 0x000ea8000c1e9900 */
[----:B------:R-:W3:Y:S04]  /*1b10*/  LDG.E.CONSTANT R8, desc[UR6][R8.64] ;  /* 0x0000000608087981 */ /* 0x000ee8000c1e9900 */
[----:B------:R-:W3:Y:S01]  /*1b20*/  LDG.E.CONSTANT R12, desc[UR6][R12.64] ;  /* 0x000000060c0c7981 */ /* 0x000ee2000c1e9900 */
[----:B------:R-:W-:Y:S02]  /*1b30*/  VIADD R7, R7, 0x2 ;  /* 0x0000000207077836 */ /* 0x000fe40000000000 */
[----:B--2---:R-:W-:-:S04]  /*1b40*/  FFMA R27, R10, R14, R27 ;  /* 0x0000000e0a1b7223 */ /* 0x004fc8000000001b */
[----:B---3--:R-:W-:-:S07]  /*1b50*/  FFMA R27, R12, R8, R27 ;  /* 0x000000080c1b7223 */ /* 0x008fce000000001b */
.L_x_22:
[----:B------:R-:W-:Y:S05]  /*1b60*/  BSYNC.RECONVERGENT B1 ;  /* 0x0000000000017941 */ /* 0x000fea0003800200 */
.L_x_21:
[----:B------:R-:W-:Y:S05]  /*1b70*/  @P0 BRA `(.L_x_14) ;  /* 0x0000000000580947 */ /* 0x000fea0003800000 */
[----:B------:R-:W0:Y:S01]  /*1b80*/  LDCU.64 UR8, c[0x0][0x3b0] ;  /* 0x00007600ff0877ac */ /* 0x000e220008000a00 */
[----:B------:R-:W1:Y:S01]  /*1b90*/  LDC.64 R8, c[0x0][0x3a0] ;  /* 0x0000e800ff087b82 */ /* 0x000e620000000a00 */
[C---:B--2---:R-:W-:Y:S01]  /*1ba0*/  IADD3 R11, P0, PT, R2.reuse, R7, RZ ;  /* 0x00000007020b7210 */ /* 0x044fe20007f1e0ff */
[----:B------:R-:W2:Y:S04]  /*1bb0*/  LDCU.64 UR12, c[0x0][0x388] ;  /* 0x00007100ff0c77ac */ /* 0x000ea80008000a00 */
[----:B------:R-:W-:Y:S02]  /*1bc0*/  IMAD.X R12, RZ, RZ, R3, P0 ;  /* 0x000000ffff0c7224 */ /* 0x000fe400000e0603 */
[----:B------:R-:W3:Y:S01]  /*1bd0*/  LDC.64 R14, c[0x0][0x390] ;  /* 0x0000e400ff0e7b82 */ /* 0x000ee20000000a00 */
[C---:B0-----:R-:W-:Y:S01]  /*1be0*/  LEA R10, P0, R11.reuse, UR8, 0x2 ;  /* 0x000000080b0a7c11 */ /* 0x041fe2000f8010ff */
[----:B------:R-:W-:Y:S01]  /*1bf0*/  IMAD.IADD R7, R2, 0x1, R7 ;  /* 0x0000000102077824 */ /* 0x000fe200078e0207 */
[----:B------:R-:W0:Y:S02]  /*1c00*/  LDCU UR8, c[0x0][0x380] ;  /* 0x00007000ff0877ac */ /* 0x000e240008000800 */
[----:B------:R-:W-:-:S05]  /*1c10*/  LEA.HI.X R11, R11, UR9, R12, 0x2, P0 ;  /* 0x000000090b0b7c11 */ /* 0x000fca00080f140c */
[----:B------:R-:W0:Y:S01]  /*1c20*/  LDG.E.CONSTANT R10, desc[UR6][R10.64] ;  /* 0x000000060a0a7981 */ /* 0x000e22000c1e9900 */
[----:B-1----:R-:W-:-:S06]  /*1c30*/  IMAD.WIDE R8, R7, 0x4, R8 ;  /* 0x0000000407087825 */ /* 0x002fcc00078e0208 */
[----:B------:R-:W3:Y:S01]  /*1c40*/  LDG.E.CONSTANT R9, desc[UR6][R8.64] ;  /* 0x0000000608097981 */ /* 0x000ee2000c1e9900 */
[----:B0-----:R-:W-:-:S05]  /*1c50*/  IMAD R7, R10, UR8, RZ ;  /* 0x000000080a077c24 */ /* 0x001fca000f8e02ff */
[----:B------:R-:W-:Y:S01]  /*1c60*/  IADD3 R13, P0, PT, R7, UR4, RZ ;  /* 0x00000004070d7c10 */ /* 0x000fe2000ff1e0ff */
[----:B---3--:R-:W-:-:S03]  /*1c70*/  IMAD.WIDE R10, R9, 0x4, R14 ;  /* 0x00000004090a7825 */ /* 0x008fc600078e020e */
[----:B------:R-:W-:Y:S02]  /*1c80*/  LEA.HI.X.SX32 R16, R7, RZ, 0x1, P0 ;  /* 0x000000ff07107211 */ /* 0x000fe400000f0eff */
[C---:B--2---:R-:W-:Y:S01]  /*1c90*/  LEA R12, P0, R13.reuse, UR12, 0x2 ;  /* 0x0000000c0d0c7c11 */ /* 0x044fe2000f8010ff */
[----:B------:R-:W2:Y:S03]  /*1ca0*/  LDG.E.CONSTANT R10, desc[UR6][R10.64] ;  /* 0x000000060a0a7981 */ /* 0x000ea6000c1e9900 */
[----:B------:R-:W-:-:S05]  /*1cb0*/  LEA.HI.X R13, R13, UR13, R16, 0x2, P0 ;  /* 0x0000000d0d0d7c11 */ /* 0x000fca00080f1410 */
[----:B------:R-:W2:Y:S02]  /*1cc0*/  LDG.E.CONSTANT R12, desc[UR6][R12.64] ;  /* 0x000000060c0c7981 */ /* 0x000ea4000c1e9900 */
[----:B--2---:R-:W-:-:S07]  /*1cd0*/  FFMA R27, R12, R10, R27 ;  /* 0x0000000a0c1b7223 */ /* 0x004fce000000001b */
.L_x_14:
[----:B01----:R-:W-:Y:S05]  /*1ce0*/  BSYNC.RECONVERGENT B0 ;  /* 0x0000000000007941 */ /* 0x003fea0003800200 */
.L_x_13:
[----:B------:R-:W0:Y:S01]  /*1cf0*/  LDCU.64 UR8, c[0x0][0x3d0] ;  /* 0x00007a00ff0877ac */ /* 0x000e220008000a00 */
[C---:B------:R-:W-:Y:S01]  /*1d00*/  IADD3 R7, P0, PT, R6.reuse, UR4, RZ ;  /* 0x0000000406077c10 */ /* 0x040fe2000ff1e0ff */
[----:B------:R-:W1:Y:S03]  /*1d10*/  LDCU UR5, c[0x0][0x380] ;  /* 0x00007000ff0577ac */ /* 0x000e660008000800 */
[----:B--2---:R-:W-:Y:S01]  /*1d20*/  LEA.HI.X.SX32 R10, R6, RZ, 0x1, P0 ;  /* 0x000000ff060a7211 */ /* 0x004fe200000f0eff */
[----:B------:R-:W-:Y:S01]  /*1d30*/  UIADD3 UR4, UPT, UPT, UR4, 0x1, URZ ;  /* 0x0000000104047890 */ /* 0x000fe2000fffe0ff */
[----:B0-----:R-:W-:-:S04]  /*1d40*/  LEA R8, P0, R7, UR8, 0x2 ;  /* 0x0000000807087c11 */ /* 0x001fc8000f8010ff */
[----:B------:R-:W-:Y:S01]  /*1d50*/  LEA.HI.X R9, R7, UR9, R10, 0x2, P0 ;  /* 0x0000000907097c11 */ /* 0x000fe200080f140a */
[----:B-1----:R-:W-:-:S04]  /*1d60*/  UISETP.NE.AND UP0, UPT, UR4, UR5, UPT ;  /* 0x000000050400728c */ /* 0x002fc8000bf05270 */
[----:B------:R0:W-:Y:S05]  /*1d70*/  STG.E desc[UR6][R8.64], R27 ;  /* 0x0000001b08007986 */ /* 0x0001ea000c101906 */
[----:B------:R-:W-:Y:S05]  /*1d80*/  BRA.U UP0, `(.L_x_23) ;  /* 0xffffffed00f07547 */ /* 0x000fea000b83ffff */
[----:B------:R-:W-:Y:S05]  /*1d90*/  EXIT ;  /* 0x000000000000794d */ /* 0x000fea0003800000 */
.L_x_24:
[----:B------:R-:W-:-:S00]  /*1da0*/  BRA `(.L_x_24) ;  /* 0xfffffffc00fc7947 */ /* 0x000fc0000383ffff */
[----:B------:R-:W-:-:S00]  /*1db0*/  NOP ;  /* 0x0000000000007918 */ /* 0x000fc00000000000 */
        /* <DEDUP_REMOVED lines=12> */
.L_x_35:


//--------------------- .text._Z18bev_pool_v2_kerneliiPKfS0_PKiS2_S2_S2_S2_Pf --------------------------
	.section	.text._Z18bev_pool_v2_kerneliiPKfS0_PKiS2_S2_S2_S2_Pf,"ax",@progbits
	.align	128
        .global         _Z18bev_pool_v2_kerneliiPKfS0_PKiS2_S2_S2_S2_Pf
        .type           _Z18bev_pool_v2_kerneliiPKfS0_PKiS2_S2_S2_S2_Pf,@function
        .size           _Z18bev_pool_v2_kerneliiPKfS0_PKiS2_S2_S2_S2_Pf,(.L_x_36 - _Z18bev_pool_v2_kerneliiPKfS0_PKiS2_S2_S2_S2_Pf)
        .other          _Z18bev_pool_v2_kerneliiPKfS0_PKiS2_S2_S2_S2_Pf,@"STO_CUDA_ENTRY STV_DEFAULT"
_Z18bev_pool_v2_kerneliiPKfS0_PKiS2_S2_S2_S2_Pf:
.text._Z18bev_pool_v2_kerneliiPKfS0_PKiS2_S2_S2_S2_Pf:
[----:B------:R-:W-:Y:S08]  /*0000*/  LDC R1, c[0x0][0x37c] ;  /* 0x0000df00ff017b82 */ /* 0x000ff00000000800 */
[----:B------:R-:W0:Y:S01]  /*0010*/  LDC R0, c[0x0][0x380] ;  /* 0x0000e000ff007b82 */ /* 0x000e220000000800 */
[----:B------:R-:W1:Y:S07]  /*0020*/  S2R R6, SR_TID.X ;  /* 0x0000000000067919 */ /* 0x000e6e0000002100 */
[----:B------:R-:W1:Y:S08]  /*0030*/  S2UR UR4, SR_CTAID.X ;  /* 0x00000000000479c3 */ /* 0x000e700000002500 */
[----:B------:R-:W1:Y:S01]  /*0040*/  LDC R5, c[0x0][0x360] ;  /* 0x0000d800ff057b82 */ /* 0x000e620000000800 */
[----:B0-----:R-:W-:-:S04]  /*0050*/  IABS R7, R0 ;  /* 0x0000000000077213 */ /* 0x001fc80000000000 */
[----:B------:R-:W0:Y:S01]  /*0060*/  I2F.RP R4, R7 ;  /* 0x0000000700047306 */ /* 0x000e220000209400 */
[----:B-1----:R-:W-:Y:S01]  /*0070*/  IMAD R5, R5, UR4, R6 ;  /* 0x0000000405057c24 */ /* 0x002fe2000f8e0206 */
[----:B------:R-:W1:Y:S06]  /*0080*/  LDCU UR4, c[0x0][0x384] ;  /* 0x00007080ff0477ac */ /* 0x000e6c0008000800 */
[----:B0-----:R-:W0:Y:S02]  /*0090*/  MUFU.RCP R4, R4 ;  /* 0x0000000400047308 */ /* 0x001e240000001000 */
[----:B0-----:R-:W-:Y:S01]  /*00a0*/  VIADD R2, R4, 0xffffffe ;  /* 0x0ffffffe04027836 */ /* 0x001fe20000000000 */
[----:B------:R-:W-:-:S05]  /*00b0*/  IABS R4, R5 ;  /* 0x0000000500047213 */ /* 0x000fca0000000000 */
[----:B------:R0:W2:Y:S02]  /*00c0*/  F2I.FTZ.U32.TRUNC.NTZ R3, R2 ;  /* 0x0000000200037305 */ /* 0x0000a4000021f000 */
[----:B0-----:R-:W-:Y:S02]  /*00d0*/  IMAD.MOV.U32 R2, RZ, RZ, RZ ;  /* 0x000000ffff027224 */ /* 0x001fe400078e00ff */
[----:B--2---:R-:W-:-:S04]  /*00e0*/  IMAD.MOV R8, RZ, RZ, -R3 ;  /* 0x000000ffff087224 */ /* 0x004fc800078e0a03 */
[----:B------:R-:W-:-:S04]  /*00f0*/  IMAD R9, R8, R7, RZ ;  /* 0x0000000708097224 */ /* 0x000fc800078e02ff */
[----:B------:R-:W-:-:S06]  /*0100*/  IMAD.HI.U32 R3, R3, R9, R2 ;  /* 0x0000000903037227 */ /* 0x000fcc00078e0002 */
[----:B------:R-:W-:-:S04]  /*0110*/  IMAD.HI.U32 R3, R3, R4, RZ ;  /* 0x0000000403037227 */ /* 0x000fc800078e00ff */
[----:B------:R-:W-:-:S04]  /*0120*/  IMAD.MOV R6, RZ, RZ, -R3 ;  /* 0x000000ffff067224 */ /* 0x000fc800078e0a03 */
[----:B------:R-:W-:-:S05]  /*0130*/  IMAD R2, R7, R6, R4 ;  /* 0x0000000607027224 */ /* 0x000fca00078e0204 */
[----:B------:R-:W-:-:S13]  /*0140*/  ISETP.GT.U32.AND P2, PT, R7, R2, PT ;  /* 0x000000020700720c */ /* 0x000fda0003f44070 */
[----:B------:R-:W-:Y:S02]  /*0150*/  @!P2 IMAD.IADD R2, R2, 0x1, -R7 ;  /* 0x000000010202a824 */ /* 0x000fe400078e0a07 */
[----:B------:R-:W-:Y:S01]  /*0160*/  @!P2 VIADD R3, R3, 0x1 ;  /* 0x000000010303a836 */ /* 0x000fe20000000000 */
[----:B------:R-:W-:Y:S02]  /*0170*/  ISETP.NE.AND P2, PT, R0, RZ, PT ;  /* 0x000000ff0000720c */ /* 0x000fe40003f45270 */
[----:B------:R-:W-:Y:S02]  /*0180*/  ISETP.GE.U32.AND P0, PT, R2, R7, PT ;  /* 0x000000070200720c */ /* 0x000fe40003f06070 */
[----:B------:R-:W-:-:S04]  /*0190*/  LOP3.LUT R2, R5, R0, RZ, 0x3c, !PT ;  /* 0x0000000005027212 */ /* 0x000fc800078e3cff */
[----:B------:R-:W-:-:S07]  /*01a0*/  ISETP.GE.AND P1, PT, R2, RZ, PT ;  /* 0x000000ff0200720c */ /* 0x000fce0003f26270 */
[----:B------:R-:W-:-:S04]  /*01b0*/  @P0 VIADD R3, R3, 0x1 ;  /* 0x0000000103030836 */ /* 0x000fc80000000000 */
[----:B------:R-:W-:-:S04]  /*01c0*/  IMAD.MOV.U32 R11, RZ, RZ, R3 ;  /* 0x000000ffff0b7224 */ /* 0x000fc800078e0003 */
[----:B------:R-:W-:Y:S01]  /*01d0*/  @!P1 IMAD.MOV R11, RZ, RZ, -R11 ;  /* 0x000000ffff0b9224 */ /* 0x000fe200078e0a0b */
[----:B------:R-:W-:-:S04]  /*01e0*/  @!P2 LOP3.LUT R11, RZ, R0, RZ, 0x33, !PT ;  /* 0x00000000ff0ba212 */ /* 0x000fc800078e33ff */
[----:B-1----:R-:W-:-:S13]  /*01f0*/  ISETP.GE.AND P0, PT, R11, UR4, PT ;  /* 0x000000040b007c0c */ /* 0x002fda000bf06270 */
[----:B------:R-:W-:Y:S05]  /*0200*/  @P0 EXIT ;  /* 0x000000000000094d */ /* 0x000fea0003800000 */
[----:B------:R-:W0:Y:S01]  /*0210*/  LDC.64 R8, c[0x0][0x3b8] ;  /* 0x0000ee00ff087b82 */ /* 0x000e220000000a00 */
[----:B------:R-:W1:Y:S01]  /*0220*/  LDCU.64 UR4, c[0x0][0x358] ;  /* 0x00006b00ff0477ac */ /* 0x000e620008000a00 */
[----:B------:R-:W2:Y:S06]  /*0230*/  LDCU.64 UR6, c[0x0][0x390] ;  /* 0x00007200ff0677ac */ /* 0x000eac0008000a00 */
[----:B------:R-:W3:Y:S01]  /*0240*/  LDC.64 R6, c[0x0][0x3b0] ;  /* 0x0000ec00ff067b82 */ /* 0x000ee20000000a00 */
[----:B0-----:R-:W-:-:S05]  /*0250*/  IMAD.WIDE R8, R11, 0x4, R8 ;  /* 0x000000040b087825 */ /* 0x001fca00078e0208 */
[----:B-1----:R-:W4:Y:S01]  /*0260*/  LDG.E.CONSTANT R2, desc[UR4][R8.64] ;  /* 0x0000000408027981 */ /* 0x002f22000c1e9900 */
[----:B---3--:R-:W-:-:S05]  /*0270*/  IMAD.WIDE R6, R11, 0x4, R6 ;  /* 0x000000040b067825 */ /* 0x008fca00078e0206 */
[----:B------:R0:W5:Y:S01]  /*0280*/  LDG.E.CONSTANT R3, desc[UR4][R6.64] ;  /* 0x0000000406037981 */ /* 0x000162000c1e9900 */
[----:B------:R-:W-:Y:S01]  /*0290*/  IMAD.MOV R4, RZ, RZ, -R11 ;  /* 0x000000ffff047224 */ /* 0x000fe200078e0a0b */
[----:B------:R-:W-:Y:S01]  /*02a0*/  BSSY.RECONVERGENT B0, `(.L_x_25) ;  /* 0x00000e6000007945 */ /* 0x000fe20003800200 */
[----:B------:R-:W-:Y:S02]  /*02b0*/  IMAD.MOV.U32 R23, RZ, RZ, RZ ;  /* 0x000000ffff177224 */ /* 0x000fe400078e00ff */
[----:B------:R-:W-:Y:S01]  /*02c0*/  IMAD R4, R0, R4, R5 ;  /* 0x0000000400047224 */ /* 0x000fe200078e0205 */
[----:B----4-:R-:W-:-:S13]  /*02d0*/  ISETP.GE.AND P0, PT, R2, 0x1, PT ;  /* 0x000000010200780c */ /* 0x010fda0003f06270 */
[----:B0-2---:R-:W-:Y:S05]  /*02e0*/  @!P0 BRA `(.L_x_26) ;  /* 0x0000000c00848947 */ /* 0x005fea0003800000 */
[C---:B------:R-:W-:Y:S01]  /*02f0*/  ISETP.GE.U32.AND P1, PT, R2.reuse, 0x8, PT ;  /* 0x000000080200780c */ /* 0x040fe20003f26070 */
[----:B------:R-:W-:Y:S01]  /*0300*/  BSSY.RECONVERGENT B1, `(.L_x_27) ;  /* 0x000006c000017945 */ /* 0x000fe20003800200 */
[----:B------:R-:W-:Y:S01]  /*0310*/  LOP3.LUT R6, R2, 0x7, RZ, 0xc0, !PT ;  /* 0x0000000702067812 */ /* 0x000fe200078ec0ff */
[----:B------:R-:W-:Y:S01]  /*0320*/  IMAD.MOV.U32 R23, RZ, RZ, RZ ;  /* 0x000000ffff177224 */ /* 0x000fe200078e00ff */
[----:B------:R-:W-:Y:S01]  /*0330*/  SHF.R.S32.HI R7, RZ, 0x1f, R4 ;  /* 0x0000001fff077819 */ /* 0x000fe20000011404 */
[----:B------:R-:W-:Y:S01]  /*0340*/  IMAD.MOV.U32 R8, RZ, RZ, RZ ;  /* 0x000000ffff087224 */ /* 0x000fe200078e00ff */
[----:B------:R-:W-:-:S07]  /*0350*/  ISETP.NE.AND P0, PT, R6, RZ, PT ;  /* 0x000000ff0600720c */ /* 0x000fce0003f05270 */
[----:B------:R-:W-:Y:S06]  /*0360*/  @!P1 BRA `(.L_x_28) ;  /* 0x0000000400949947 */ /* 0x000fec0003800000 */
[----:B------:R-:W-:Y:S01]  /*0370*/  LOP3.LUT R8, R2, 0x7ffffff8, RZ, 0xc0, !PT ;  /* 0x7ffffff802087812 */ /* 0x000fe200078ec0ff */
[----:B------:R-:W-:Y:S02]  /*0380*/  IMAD.MOV.U32 R23, RZ, RZ, RZ ;  /* 0x000000ffff177224 */ /* 0x000fe400078e00ff */
[----:B-----5:R-:W-:Y:S02]  /*0390*/  IMAD.MOV.U32 R9, RZ, RZ, R3 ;  /* 0x000000ffff097224 */ /* 0x020fe400078e0003 */
[----:B------:R-:W-:-:S07]  /*03a0*/  IMAD.MOV R5, RZ, RZ, -R8 ;  /* 0x000000ffff057224 */ /* 0x000fce00078e0a08 */
.L_x_29:
[----:B------:R-:W0:Y:S08]  /*03b0*/  LDC.64 R14, c[0x0][0x3a0] ;  /* 0x0000e800ff0e7b82 */ /* 0x000e300000000a00 */
[----:B------:R-:W1:Y:S08]  /*03c0*/  LDC.64 R10, c[0x0][0x398] ;  /* 0x0000e600ff0a7b82 */ /* 0x000e700000000a00 */
[----:B------:R-:W2:Y:S01]  /*03d0*/  LDC.64 R12, c[0x0][0x388] ;  /* 0x0000e200ff0c7b82 */ /* 0x000ea20000000a00 */
[----:B0-----:R-:W-:-:S05]  /*03e0*/  IMAD.WIDE R14, R9, 0x4, R14 ;  /* 0x00000004090e7825 */ /* 0x001fca00078e020e */
[----:B------:R-:W3:Y:S04]  /*03f0*/  LDG.E.CONSTANT R27, desc[UR4][R14.64] ;  /* 0x000000040e1b7981 */ /* 0x000ee8000c1e9900 */
[----:B------:R-:W4:Y:S01]  /*0400*/  LDG.E.CONSTANT R29, desc[UR4][R14.64+0x4] ;  /* 0x000004040e1d7981 */ /* 0x000f22000c1e9900 */
[----:B-1----:R-:W-:-:S03]  /*0410*/  IMAD.WIDE R10, R9, 0x4, R10 ;  /* 0x00000004090a7825 */ /* 0x002fc600078e020a */
[----:B------:R-:W5:Y:S04]  /*0420*/  LDG.E.CONSTANT R17, desc[UR4][R14.64+0x8] ;  /* 0x000008040e117981 */ /* 0x000f68000c1e9900 */
[----:B------:R-:W2:Y:S04]  /*0430*/  LDG.E.CONSTANT R21, desc[UR4][R10.64] ;  /* 0x000000040a157981 */ /* 0x000ea8000c1e9900 */
[----:B------:R-:W5:Y:S04]  /*0440*/  LDG.E.CONSTANT R25, desc[UR4][R10.64+0x4] ;  /* 0x000004040a197981 */ /* 0x000f68000c1e9900 */
[----:B------:R-:W5:Y:S01]  /*0450*/  LDG.E.CONSTANT R19, desc[UR4][R10.64+0x8] ;  /* 0x000008040a137981 */ /* 0x000f62000c1e9900 */
[----:B---3--:R-:W-:-:S05]  /*0460*/  IMAD R27, R27, R0, RZ ;  /* 0x000000001b1b7224 */ /* 0x008fca00078e02ff */
[----:B------:R-:W-:Y:S01]  /*0470*/  IADD3 R20, P1, PT, R4, R27, RZ ;  /* 0x0000001b04147210 */ /* 0x000fe20007f3e0ff */
[----:B----4-:R-:W-:-:S03]  /*0480*/  IMAD R16, R29, R0, RZ ;  /* 0x000000001d107224 */ /* 0x010fc600078e02ff */
[-C--:B------:R-:W-:Y:S02]  /*0490*/  LEA.HI.X.SX32 R27, R27, R7.reuse, 0x1, P1 ;  /* 0x000000071b1b7211 */ /* 0x080fe400008f0eff */
[----:B------:R-:W-:Y:S02]  /*04a0*/  LEA R28, P1, R20, UR6, 0x2 ;  /* 0x00000006141c7c11 */ /* 0x000fe4000f8210ff */
[----:B------:R-:W-:Y:S02]  /*04b0*/  IADD3 R18, P2, PT, R4, R16, RZ ;  /* 0x0000001004127210 */ /* 0x000fe40007f5e0ff */
[----:B------:R-:W-:Y:S01]  /*04c0*/  LEA.HI.X R29, R20, UR7, R27, 0x2, P1 ;  /* 0x00000007141d7c11 */ /* 0x000fe200088f141b */
[----:B--2---:R-:W-:Y:S01]  /*04d0*/  IMAD.WIDE R20, R21, 0x4, R12 ;  /* 0x0000000415147825 */ /* 0x004fe200078e020c */
[----:B------:R-:W-:Y:S02]  /*04e0*/  LEA.HI.X.SX32 R27, R16, R7, 0x1, P2 ;  /* 0x00000007101b7211 */ /* 0x000fe400010f0eff */
[C---:B------:R-:W-:Y:S01]  /*04f0*/  LEA R26, P1, R18.reuse, UR6, 0x2 ;  /* 0x00000006121a7c11 */ /* 0x040fe2000f8210ff */
[----:B------:R5:W2:Y:S03]  /*0500*/  LDG.E.CONSTANT R22, desc[UR4][R28.64] ;  /* 0x000000041c167981 */ /* 0x000aa6000c1e9900 */
[----:B------:R-:W-:Y:S01]  /*0510*/  LEA.HI.X R27, R18, UR7, R27, 0x2, P1 ;  /* 0x00000007121b7c11 */ /* 0x000fe200088f141b */
[----:B------:R-:W2:Y:S01]  /*0520*/  LDG.E.CONSTANT R20, desc[UR4][R20.64] ;  /* 0x0000000414147981 */ /* 0x000ea2000c1e9900 */
[----:B-----5:R-:W-:-:S03]  /*0530*/  IMAD.WIDE R28, R25, 0x4, R12 ;  /* 0x00000004191c7825 */ /* 0x020fc600078e020c */
[----:B------:R-:W3:Y:S04]  /*0540*/  LDG.E.CONSTANT R25, desc[UR4][R26.64] ;  /* 0x000000041a197981 */ /* 0x000ee8000c1e9900 */
[----:B------:R-:W3:Y:S01]  /*0550*/  LDG.E.CONSTANT R24, desc[UR4][R28.64] ;  /* 0x000000041c187981 */ /* 0x000ee2000c1e9900 */
[----:B------:R-:W-:-:S03]  /*0560*/  IMAD R17, R17, R0, RZ ;  /* 0x0000000011117224 */ /* 0x000fc600078e02ff */
[----:B------:R-:W4:Y:S02]  /*0570*/  LDG.E.CONSTANT R21, desc[UR4][R14.64+0xc] ;  /* 0x00000c040e157981 */ /* 0x000f24000c1e9900 */
[----:B------:R-:W-:Y:S02]  /*0580*/  IADD3 R18, P1, PT, R4, R17, RZ ;  /* 0x0000001104127210 */ /* 0x000fe40007f3e0ff */
[----:B------:R-:W5:Y:S02]  /*0590*/  LDG.E.CONSTANT R26, desc[UR4][R14.64+0x10] ;  /* 0x000010040e1a7981 */ /* 0x000f64000c1e9900 */
[----:B------:R-:W-:Y:S02]  /*05a0*/  LEA.HI.X.SX32 R17, R17, R7, 0x1, P1 ;  /* 0x0000000711117211 */ /* 0x000fe400008f0eff */
[C---:B------:R-:W-:Y:S01]  /*05b0*/  LEA R16, P1, R18.reuse, UR6, 0x2 ;  /* 0x0000000612107c11 */ /* 0x040fe2000f8210ff */
[----:B------:R-:W5:Y:S03]  /*05c0*/  LDG.E.CONSTANT R27, desc[UR4][R14.64+0x14] ;  /* 0x000014040e1b7981 */ /* 0x000f66000c1e9900 */
[----:B------:R-:W-:Y:S01]  /*05d0*/  LEA.HI.X R17, R18, UR7, R17, 0x2, P1 ;  /* 0x0000000712117c11 */ /* 0x000fe200088f1411 */
[----:B------:R-:W-:Y:S01]  /*05e0*/  IMAD.WIDE R18, R19, 0x4, R12 ;  /* 0x0000000413127825 */ /* 0x000fe200078e020c */
[----:B------:R-:W5:Y:S04]  /*05f0*/  LDG.E.CONSTANT R29, desc[UR4][R10.64+0xc] ;  /* 0x00000c040a1d7981 */ /* 0x000f68000c1e9900 */
[----:B------:R0:W5:Y:S04]  /*0600*/  LDG.E.CONSTANT R16, desc[UR4][R16.64] ;  /* 0x0000000410107981 */ /* 0x000168000c1e9900 */
[----:B------:R-:W5:Y:S04]  /*0610*/  LDG.E.CONSTANT R19, desc[UR4][R18.64] ;  /* 0x0000000412137981 */ /* 0x000f68000c1e9900 */
[----:B------:R-:W5:Y:S01]  /*0620*/  LDG.E.CONSTANT R18, desc[UR4][R10.64+0x1c] ;  /* 0x00001c040a127981 */ /* 0x000f62000c1e9900 */
[----:B--2---:R-:W-:-:S03]  /*0630*/  FFMA R20, R22, R20, R23 ;  /* 0x0000001416147223 */ /* 0x004fc60000000017 */
[----:B------:R-:W2:Y:S04]  /*0640*/  LDG.E.CONSTANT R23, desc[UR4][R10.64+0x10] ;  /* 0x000010040a177981 */ /* 0x000ea8000c1e9900 */
[----:B------:R-:W2:Y:S01]  /*0650*/  LDG.E.CONSTANT R22, desc[UR4][R10.64+0x18] ;  /* 0x000018040a167981 */ /* 0x000ea2000c1e9900 */
[----:B---3--:R-:W-:-:S03]  /*0660*/  FFMA R28, R25, R24, R20 ;  /* 0x00000018191c7223 */ /* 0x008fc60000000014 */
[----:B------:R-:W3:Y:S04]  /*0670*/  LDG.E.CONSTANT R25, desc[UR4][R14.64+0x18] ;  /* 0x000018040e197981 */ /* 0x000ee8000c1e9900 */
[----:B------:R-:W3:Y:S04]  /*0680*/  LDG.E.CONSTANT R24, desc[UR4][R14.64+0x1c] ;  /* 0x00001c040e187981 */ /* 0x000ee8000c1e9900 */
[----:B------:R1:W3:Y:S01]  /*0690*/  LDG.E.CONSTANT R20, desc[UR4][R10.64+0x14] ;  /* 0x000014040a147981 */ /* 0x0002e2000c1e9900 */
[----:B----4-:R-:W-:-:S05]  /*06a0*/  IMAD R21, R21, R0, RZ ;  /* 0x0000000015157224 */ /* 0x010fca00078e02ff */
[----:B0-----:R-:W-:Y:S01]  /*06b0*/  IADD3 R17, P1, PT, R4, R21, RZ ;  /* 0x0000001504117210 */ /* 0x001fe20007f3e0ff */
[----:B-----5:R-:W-:Y:S02]  /*06c0*/  IMAD R26, R26, R0, RZ ;  /* 0x000000001a1a7224 */ /* 0x020fe400078e02ff */
[----:B------:R-:W-:Y:S01]  /*06d0*/  FFMA R19, R16, R19, R28 ;  /* 0x0000001310137223 */ /* 0x000fe2000000001c */
[----:B------:R-:W-:Y:S02]  /*06e0*/  LEA.HI.X.SX32 R28, R21, R7, 0x1, P1 ;  /* 0x00000007151c7211 */ /* 0x000fe400008f0eff */
[----:B------:R-:W-:-:S04]  /*06f0*/  LEA R16, P1, R17, UR6, 0x2 ;  /* 0x0000000611107c11 */ /* 0x000fc8000f8210ff */
[----:B------:R-:W-:Y:S02]  /*0700*/  LEA.HI.X R17, R17, UR7, R28, 0x2, P1 ;  /* 0x0000000711117c11 */ /* 0x000fe400088f141c */
[----:B------:R-:W-:Y:S01]  /*0710*/  IADD3 R21, P1, PT, R4, R26, RZ ;  /* 0x0000001a04157210 */ /* 0x000fe20007f3e0ff */
[----:B------:R-:W-:Y:S02]  /*0720*/  IMAD R27, R27, R0, RZ ;  /* 0x000000001b1b7224 */ /* 0x000fe400078e02ff */
[----:B------:R2:W4:Y:S01]  /*0730*/  LDG.E.CONSTANT R28, desc[UR4][R16.64] ;  /* 0x00000004101c7981 */ /* 0x000522000c1e9900 */
[----:B------:R-:W-:Y:S02]  /*0740*/  LEA.HI.X.SX32 R26, R26, R7, 0x1, P1 ;  /* 0x000000071a1a7211 */ /* 0x000fe400008f0eff */
[----:B-1----:R-:W-:-:S04]  /*0750*/  LEA R10, P1, R21, UR6, 0x2 ;  /* 0x00000006150a7c11 */ /* 0x002fc8000f8210ff */
[----:B------:R-:W-:Y:S02]  /*0760*/  LEA.HI.X R11, R21, UR7, R26, 0x2, P1 ;  /* 0x00000007150b7c11 */ /* 0x000fe400088f141a */
[----:B------:R-:W-:-:S04]  /*0770*/  IADD3 R21, P1, PT, R4, R27, RZ ;  /* 0x0000001b04157210 */ /* 0x000fc80007f3e0ff */
[----:B------:R-:W-:Y:S02]  /*0780*/  LEA.HI.X.SX32 R27, R27, R7, 0x1, P1 ;  /* 0x000000071b1b7211 */ /* 0x000fe400008f0eff */
[----:B------:R-:W-:Y:S01]  /*0790*/  LEA R26, P1, R21, UR6, 0x2 ;  /* 0x00000006151a7c11 */ /* 0x000fe2000f8210ff */
[----:B------:R-:W-:Y:S02]  /*07a0*/  IMAD.WIDE R14, R29, 0x4, R12 ;  /* 0x000000041d0e7825 */ /* 0x000fe400078e020c */
[----:B------:R0:W5:Y:S01]  /*07b0*/  LDG.E.CONSTANT R29, desc[UR4][R10.64] ;  /* 0x000000040a1d7981 */ /* 0x000162000c1e9900 */
[----:B------:R-:W-:-:S03]  /*07c0*/  LEA.HI.X R27, R21, UR7, R27, 0x2, P1 ;  /* 0x00000007151b7c11 */ /* 0x000fc600088f141b */
[----:B------:R-:W4:Y:S04]  /*07d0*/  LDG.E.CONSTANT R14, desc[UR4][R14.64] ;  /* 0x000000040e0e7981 */ /* 0x000f28000c1e9900 */
[----:B------:R-:W5:Y:S01]  /*07e0*/  LDG.E.CONSTANT R26, desc[UR4][R26.64] ;  /* 0x000000041a1a7981 */ /* 0x000f62000c1e9900 */
[----:B--2---:R-:W-:-:S06]  /*07f0*/  IMAD.WIDE R16, R23, 0x4, R12 ;  /* 0x0000000417107825 */ /* 0x004fcc00078e020c */
[----:B------:R1:W5:Y:S01]  /*0800*/  LDG.E.CONSTANT R16, desc[UR4][R16.64] ;  /* 0x0000000410107981 */ /* 0x000362000c1e9900 */
[----:B---3--:R-:W-:-:S05]  /*0810*/  IMAD R25, R25, R0, RZ ;  /* 0x0000000019197224 */ /* 0x008fca00078e02ff */
[----:B0-----:R-:W-:Y:S01]  /*0820*/  IADD3 R11, P1, PT, R4, R25, RZ ;  /* 0x00000019040b7210 */ /* 0x001fe20007f3e0ff */
[----:B-1----:R-:W-:Y:S02]  /*0830*/  IMAD R17, R24, R0, RZ ;  /* 0x0000000018117224 */ /* 0x002fe400078e02ff */
[----:B------:R-:W-:Y:S01]  /*0840*/  IMAD.WIDE R20, R20, 0x4, R12 ;  /* 0x0000000414147825 */ /* 0x000fe200078e020c */
[----:B------:R-:W-:Y:S02]  /*0850*/  LEA.HI.X.SX32 R24, R25, R7, 0x1, P1 ;  /* 0x0000000719187211 */ /* 0x000fe400008f0eff */
[C---:B------:R-:W-:Y:S02]  /*0860*/  LEA R10, P1, R11.reuse, UR6, 0x2 ;  /* 0x000000060b0a7c11 */ /* 0x040fe4000f8210ff */
[----:B------:R-:W-:Y:S01]  /*0870*/  IADD3 R23, P2, PT, R4, R17, RZ ;  /* 0x0000001104177210 */ /* 0x000fe20007f5e0ff */
[----:B------:R0:W2:Y:S01]  /*0880*/  LDG.E.CONSTANT R15, desc[UR4][R20.64] ;  /* 0x00000004140f7981 */ /* 0x0000a2000c1e9900 */
[----:B------:R-:W-:Y:S01]  /*0890*/  LEA.HI.X R11, R11, UR7, R24, 0x2, P1 ;  /* 0x000000070b0b7c11 */ /* 0x000fe200088f1418 */
[----:B------:R-:W-:-:S04]  /*08a0*/  IMAD.WIDE R24, R22, 0x4, R12 ;  /* 0x0000000416187825 */ /* 0x000fc800078e020c */
[----:B------:R-:W3:Y:S01]  /*08b0*/  LDG.E.CONSTANT R10, desc[UR4][R10.64] ;  /* 0x000000040a0a7981 */ /* 0x000ee2000c1e9900 */
[----:B0-----:R-:W-:Y:S01]  /*08c0*/  IMAD.WIDE R20, R18, 0x4, R12 ;  /* 0x0000000412147825 */ /* 0x001fe200078e020c */
[----:B------:R-:W-:Y:S02]  /*08d0*/  LEA.HI.X.SX32 R18, R17, R7, 0x1, P2 ;  /* 0x0000000711127211 */ /* 0x000fe400010f0eff */
[----:B------:R-:W3:Y:S01]  /*08e0*/  LDG.E.CONSTANT R24, desc[UR4][R24.64] ;  /* 0x0000000418187981 */ /* 0x000ee2000c1e9900 */
[----:B------:R-:W-:-:S03]  /*08f0*/  LEA R12, P1, R23, UR6, 0x2 ;  /* 0x00000006170c7c11 */ /* 0x000fc6000f8210ff */
[----:B------:R-:W3:Y:S01]  /*0900*/  LDG.E.CONSTANT R20, desc[UR4][R20.64] ;  /* 0x0000000414147981 */ /* 0x000ee2000c1e9900 */
[----:B------:R-:W-:-:S05]  /*0910*/  LEA.HI.X R13, R23, UR7, R18, 0x2, P1 ;  /* 0x00000007170d7c11 */ /* 0x000fca00088f1412 */
[----:B------:R-:W3:Y:S01]  /*0920*/  LDG.E.CONSTANT R12, desc[UR4][R12.64] ;  /* 0x000000040c0c7981 */ /* 0x000ee2000c1e9900 */
[----:B------:R-:W-:-:S05]  /*0930*/  VIADD R5, R5, 0x8 ;  /* 0x0000000805057836 */ /* 0x000fca0000000000 */
[----:B------:R-:W-:Y:S01]  /*0940*/  ISETP.NE.AND P1, PT, R5, RZ, PT ;  /* 0x000000ff0500720c */ /* 0x000fe20003f25270 */
[----:B----4-:R-:W-:Y:S01]  /*0950*/  FFMA R14, R28, R14, R19 ;  /* 0x0000000e1c0e7223 */ /* 0x010fe20000000013 */
[----:B------:R-:W-:-:S03]  /*0960*/  VIADD R9, R9, 0x8 ;  /* 0x0000000809097836 */ /* 0x000fc60000000000 */
[----:B-----5:R-:W-:-:S04]  /*0970*/  FFMA R29, R29, R16, R14 ;  /* 0x000000101d1d7223 */ /* 0x020fc8000000000e */
[----:B--2---:R-:W-:-:S04]  /*0980*/  FFMA R15, R26, R15, R29 ;  /* 0x0000000f1a0f7223 */ /* 0x004fc8000000001d */
[----:B---3--:R-:W-:-:S04]  /*0990*/  FFMA R15, R10, R24, R15 ;  /* 0x000000180a0f7223 */ /* 0x008fc8000000000f */
[----:B------:R-:W-:Y:S01]  /*09a0*/  FFMA R23, R12, R20, R15 ;  /* 0x000000140c177223 */ /* 0x000fe2000000000f */
[----:B------:R-:W-:Y:S06]  /*09b0*/  @P1 BRA `(.L_x_29) ;  /* 0xfffffff8007c1947 */ /* 0x000fec000383ffff */
.L_x_28:
[----:B------:R-:W-:Y:S05]  /*09c0*/  BSYNC.RECONVERGENT B1 ;  /* 0x0000000000017941 */ /* 0x000fea0003800200 */
.L_x_27:
[----:B------:R-:W-:Y:S05]  /*09d0*/  @!P0 BRA `(.L_x_26) ;  /* 0x0000000400c88947 */ /* 0x000fea0003800000 */
[----:B------:R-:W-:Y:S01]  /*09e0*/  ISETP.GE.U32.AND P1, PT, R6, 0x4, PT ;  /* 0x000000040600780c */ /* 0x000fe20003f26070 */
[----:B------:R-:W-:Y:S01]  /*09f0*/  BSSY.RECONVERGENT B1, `(.L_x_30) ;  /* 0x0000038000017945 */ /* 0x000fe20003800200 */
[----:B------:R-:W-:-:S04]  /*0a00*/  LOP3.LUT R9, R2, 0x3, RZ, 0xc0, !PT ;  /* 0x0000000302097812 */ /* 0x000fc800078ec0ff */
[----:B------:R-:W-:-:S07]  /*0a10*/  ISETP.NE.AND P0, PT, R9, RZ, PT ;  /* 0x000000ff0900720c */ /* 0x000fce0003f05270 */
[----:B------:R-:W-:Y:S06]  /*0a20*/  @!P1 BRA `(.L_x_31) ;  /* 0x0000000000d09947 */ /* 0x000fec0003800000 */
[----:B------:R-:W0:Y:S01]  /*0a30*/  LDC.64 R12, c[0x0][0x3a0] ;  /* 0x0000e800ff0c7b82 */ /* 0x000e220000000a00 */
[----:B-----5:R-:W-:Y:S01]  /*0a40*/  IMAD.IADD R5, R3, 0x1, R8 ;  /* 0x0000000103057824 */ /* 0x020fe200078e0208 */
[----:B------:R-:W1:Y:S06]  /*0a50*/  LDCU.64 UR8, c[0x0][0x390] ;  /* 0x00007200ff0877ac */ /* 0x000e6c0008000a00 */
[----:B------:R-:W2:Y:S08]  /*0a60*/  LDC.64 R14, c[0x0][0x398] ;  /* 0x0000e600ff0e7b82 */ /* 0x000eb00000000a00 */
[----:B------:R-:W3:Y:S01]  /*0a70*/  LDC.64 R10, c[0x0][0x388] ;  /* 0x0000e200ff0a7b82 */ /* 0x000ee20000000a00 */
[----:B0-----:R-:W-:-:S05]  /*0a80*/  IMAD.WIDE R12, R5, 0x4, R12 ;  /* 0x00000004050c7825 */ /* 0x001fca00078e020c */
[----:B------:R-:W4:Y:S04]  /*0a90*/  LDG.E.CONSTANT R21, desc[UR4][R12.64] ;  /* 0x000000040c157981 */ /* 0x000f28000c1e9900 */
[----:B------:R-:W3:Y:S01]  /*0aa0*/  LDG.E.CONSTANT R6, desc[UR4][R12.64+0x4] ;  /* 0x000004040c067981 */ /* 0x000ee2000c1e9900 */
[----:B--2---:R-:W-:-:S03]  /*0ab0*/  IMAD.WIDE R14, R5, 0x4, R14 ;  /* 0x00000004050e7825 */ /* 0x004fc600078e020e */
[----:B------:R-:W2:Y:S04]  /*0ac0*/  LDG.E.CONSTANT R29, desc[UR4][R12.64+0x8] ;  /* 0x000008040c1d7981 */ /* 0x000ea8000c1e9900 */
[----:B------:R0:W2:Y:S04]  /*0ad0*/  LDG.E.CONSTANT R27, desc[UR4][R12.64+0xc] ;  /* 0x00000c040c1b7981 */ /* 0x0000a8000c1e9900 */
[----:B------:R-:W2:Y:S04]  /*0ae0*/  LDG.E.CONSTANT R25, desc[UR4][R14.64] ;  /* 0x000000040e197981 */ /* 0x000ea8000c1e9900 */
[----:B------:R-:W2:Y:S04]  /*0af0*/  LDG.E.CONSTANT R17, desc[UR4][R14.64+0x4] ;  /* 0x000004040e117981 */ /* 0x000ea8000c1e9900 */
[----:B------:R-:W2:Y:S04]  /*0b00*/  LDG.E.CONSTANT R19, desc[UR4][R14.64+0x8] ;  /* 0x000008040e137981 */ /* 0x000ea8000c1e9900 */
[----:B------:R0:W2:Y:S01]  /*0b10*/  LDG.E.CONSTANT R5, desc[UR4][R14.64+0xc] ;  /* 0x00000c040e057981 */ /* 0x0000a2000c1e9900 */
[----:B----4-:R-:W-:-:S02]  /*0b20*/  IMAD R21, R21, R0, RZ ;  /* 0x0000000015157224 */ /* 0x010fc400078e02ff */
[----:B---3--:R-:W-:-:S03]  /*0b30*/  IMAD R6, R6, R0, RZ ;  /* 0x0000000006067224 */ /* 0x008fc600078e02ff */
[C---:B------:R-:W-:Y:S02]  /*0b40*/  IADD3 R18, P2, PT, R4.reuse, R21, RZ ;  /* 0x0000001504127210 */ /* 0x040fe40007f5e0ff */
[----:B------:R-:W-:Y:S02]  /*0b50*/  IADD3 R16, P1, PT, R4, R6, RZ ;  /* 0x0000000604107210 */ /* 0x000fe40007f3e0ff */
[-C--:B------:R-:W-:Y:S01]  /*0b60*/  LEA.HI.X.SX32 R22, R21, R7.reuse, 0x1, P2 ;  /* 0x0000000715167211 */ /* 0x080fe200010f0eff */
[----:B--2---:R-:W-:Y:S01]  /*0b70*/  IMAD R29, R29, R0, RZ ;  /* 0x000000001d1d7224 */ /* 0x004fe200078e02ff */
[----:B------:R-:W-:Y:S02]  /*0b80*/  LEA.HI.X.SX32 R21, R6, R7, 0x1, P1 ;  /* 0x0000000706157211 */ /* 0x000fe400008f0eff */
[----:B-1----:R-:W-:Y:S02]  /*0b90*/  LEA R20, P1, R16, UR8, 0x2 ;  /* 0x0000000810147c11 */ /* 0x002fe4000f8210ff */
[----:B0-----:R-:W-:-:S02]  /*0ba0*/  LEA R12, P2, R18, UR8, 0x2 ;  /* 0x00000008120c7c11 */ /* 0x001fc4000f8410ff */
[----:B------:R-:W-:Y:S01]  /*0bb0*/  LEA.HI.X R21, R16, UR9, R21, 0x2, P1 ;  /* 0x0000000910157c11 */ /* 0x000fe200088f1415 */
[----:B------:R-:W-:Y:S01]  /*0bc0*/  IMAD R27, R27, R0, RZ ;  /* 0x000000001b1b7224 */ /* 0x000fe200078e02ff */
[----:B------:R-:W-:Y:S01]  /*0bd0*/  IADD3 R15, P1, PT, R4, R29, RZ ;  /* 0x0000001d040f7210 */ /* 0x000fe20007f3e0ff */
[----:B------:R-:W-:Y:S01]  /*0be0*/  IMAD.WIDE R24, R25, 0x4, R10 ;  /* 0x0000000419187825 */ /* 0x000fe200078e020a */
[----:B------:R-:W-:Y:S01]  /*0bf0*/  LEA.HI.X R13, R18, UR9, R22, 0x2, P2 ;  /* 0x00000009120d7c11 */ /* 0x000fe200090f1416 */
[----:B------:R-:W2:Y:S01]  /*0c00*/  LDG.E.CONSTANT R20, desc[UR4][R20.64] ;  /* 0x0000000414147981 */ /* 0x000ea2000c1e9900 */
[----:B------:R-:W-:Y:S01]  /*0c10*/  LEA.HI.X.SX32 R26, R29, R7, 0x1, P1 ;  /* 0x000000071d1a7211 */ /* 0x000fe200008f0eff */
[--C-:B------:R-:W-:Y:S01]  /*0c20*/  IMAD.WIDE R16, R17, 0x4, R10.reuse ;  /* 0x0000000411107825 */ /* 0x100fe200078e020a */
[----:B------:R-:W-:Y:S01]  /*0c30*/  LEA R14, P1, R15, UR8, 0x2 ;  /* 0x000000080f0e7c11 */ /* 0x000fe2000f8210ff */
[----:B------:R0:W3:Y:S01]  /*0c40*/  LDG.E.CONSTANT R6, desc[UR4][R12.64] ;  /* 0x000000040c067981 */ /* 0x0000e2000c1e9900 */
[----:B------:R-:W-:Y:S01]  /*0c50*/  IADD3 R22, P2, PT, R4, R27, RZ ;  /* 0x0000001b04167210 */ /* 0x000fe20007f5e0ff */
[----:B------:R-:W-:Y:S01]  /*0c60*/  IMAD.WIDE R18, R19, 0x4, R10 ;  /* 0x0000000413127825 */ /* 0x000fe200078e020a */
[----:B------:R-:W-:Y:S01]  /*0c70*/  LEA.HI.X R15, R15, UR9, R26, 0x2, P1 ;  /* 0x000000090f0f7c11 */ /* 0x000fe200088f141a */
[----:B------:R-:W3:Y:S01]  /*0c80*/  LDG.E.CONSTANT R24, desc[UR4][R24.64] ;  /* 0x0000000418187981 */ /* 0x000ee2000c1e9900 */
[----:B------:R-:W-:Y:S01]  /*0c90*/  LEA.HI.X.SX32 R27, R27, R7, 0x1, P2 ;  /* 0x000000071b1b7211 */ /* 0x000fe200010f0eff */
[----:B------:R-:W-:-:S02]  /*0ca0*/  IMAD.WIDE R10, R5, 0x4, R10 ;  /* 0x00000004050a7825 */ /* 0x000fc400078e020a */
[----:B------:R-:W2:Y:S01]  /*0cb0*/  LDG.E.CONSTANT R17, desc[UR4][R16.64] ;  /* 0x0000000410117981 */ /* 0x000ea2000c1e9900 */
[----:B0-----:R-:W-:-:S03]  /*0cc0*/  LEA R12, P1, R22, UR8, 0x2 ;  /* 0x00000008160c7c11 */ /* 0x001fc6000f8210ff */
[----:B------:R-:W4:Y:S01]  /*0cd0*/  LDG.E.CONSTANT R18, desc[UR4][R18.64] ;  /* 0x0000000412127981 */ /* 0x000f22000c1e9900 */
[----:B------:R-:W-:-:S03]  /*0ce0*/  LEA.HI.X R13, R22, UR9, R27, 0x2, P1 ;  /* 0x00000009160d7c11 */ /* 0x000fc600088f141b */
[----:B------:R-:W4:Y:S04]  /*0cf0*/  LDG.E.CONSTANT R15, desc[UR4][R14.64] ;  /* 0x000000040e0f7981 */ /* 0x000f28000c1e9900 */
[----:B------:R-:W4:Y:S04]  /*0d00*/  LDG.E.CONSTANT R10, desc[UR4][R10.64] ;  /* 0x000000040a0a7981 */ /* 0x000f28000c1e9900 */
[----:B------:R-:W4:Y:S01]  /*0d10*/  LDG.E.CONSTANT R13, desc[UR4][R12.64] ;  /* 0x000000040c0d7981 */ /* 0x000f22000c1e9900 */
[----:B------:R-:W-:Y:S02]  /*0d20*/  VIADD R8, R8, 0x4 ;  /* 0x0000000408087836 */ /* 0x000fe40000000000 */
[----:B---3--:R-:W-:-:S04]  /*0d30*/  FFMA R23, R6, R24, R23 ;  /* 0x0000001806177223 */ /* 0x008fc80000000017 */
[----:B--2---:R-:W-:-:S04]  /*0d40*/  FFMA R20, R20, R17, R23 ;  /* 0x0000001114147223 */ /* 0x004fc80000000017 */
[----:B----4-:R-:W-:-:S04]  /*0d50*/  FFMA R20, R15, R18, R20 ;  /* 0x000000120f147223 */ /* 0x010fc80000000014 */
[----:B------:R-:W-:-:S07]  /*0d60*/  FFMA R23, R13, R10, R20 ;  /* 0x0000000a0d177223 */ /* 0x000fce0000000014 */
.L_x_31:
[----:B------:R-:W-:Y:S05]  /*0d70*/  BSYNC.RECONVERGENT B1 ;  /* 0x0000000000017941 */ /* 0x000fea0003800200 */
.L_x_30:
[----:B------:R-:W-:Y:S05]  /*0d80*/  @!P0 BRA `(.L_x_26) ;  /* 0x0000000000dc8947 */ /* 0x000fea0003800000 */
[----:B------:R-:W-:Y:S01]  /*0d90*/  ISETP.NE.AND P1, PT, R9, 0x1, PT ;  /* 0x000000010900780c */ /* 0x000fe20003f25270 */
[----:B------:R-:W-:Y:S01]  /*0da0*/  BSSY.RECONVERGENT B1, `(.L_x_32) ;  /* 0x0000022000017945 */ /* 0x000fe20003800200 */
[----:B------:R-:W-:-:S04]  /*0db0*/  LOP3.LUT R2, R2, 0x1, RZ, 0xc0, !PT ;  /* 0x0000000102027812 */ /* 0x000fc800078ec0ff */
[----:B------:R-:W-:-:S07]  /*0dc0*/  ISETP.NE.U32.AND P0, PT, R2, 0x1, PT ;  /* 0x000000010200780c */ /* 0x000fce0003f05070 */
[----:B------:R-:W-:Y:S06]  /*0dd0*/  @!P1 BRA `(.L_x_33) ;  /* 0x0000000000789947 */ /* 0x000fec0003800000 */
[----:B------:R-:W0:Y:S01]  /*0de0*/  LDC.64 R12, c[0x0][0x3a0] ;  /* 0x0000e800ff0c7b82 */ /* 0x000e220000000a00 */
[----:B-----5:R-:W-:Y:S01]  /*0df0*/  IMAD.IADD R17, R3, 0x1, R8 ;  /* 0x0000000103117824 */ /* 0x020fe200078e0208 */
[----:B------:R-:W1:Y:S06]  /*0e00*/  LDCU.64 UR8, c[0x0][0x390] ;  /* 0x00007200ff0877ac */ /* 0x000e6c0008000a00 */
[----:B------:R-:W2:Y:S01]  /*0e10*/  LDC.64 R10, c[0x0][0x398] ;  /* 0x0000e600ff0a7b82 */ /* 0x000ea20000000a00 */
[----:B0-----:R-:W-:-:S05]  /*0e20*/  IMAD.WIDE R14, R17, 0x4, R12 ;  /* 0x00000004110e7825 */ /* 0x001fca00078e020c */
[----:B------:R-:W3:Y:S04]  /*0e30*/  LDG.E.CONSTANT R9, desc[UR4][R14.64] ;  /* 0x000000040e097981 */ /* 0x000ee8000c1e9900 */
[----:B------:R-:W4:Y:S01]  /*0e40*/  LDG.E.CONSTANT R13, desc[UR4][R14.64+0x4] ;  /* 0x000004040e0d7981 */ /* 0x000f22000c1e9900 */
[----:B--2---:R-:W-:Y:S02]  /*0e50*/  IMAD.WIDE R16, R17, 0x4, R10 ;  /* 0x0000000411107825 */ /* 0x004fe400078e020a */
[----:B------:R-:W0:Y:S03]  /*0e60*/  LDC.64 R10, c[0x0][0x388] ;  /* 0x0000e200ff0a7b82 */ /* 0x000e260000000a00 */
[----:B------:R-:W0:Y:S04]  /*0e70*/  LDG.E.CONSTANT R5, desc[UR4][R16.64] ;  /* 0x0000000410057981 */ /* 0x000e28000c1e9900 */
[----:B------:R-:W2:Y:S01]  /*0e80*/  LDG.E.CONSTANT R19, desc[UR4][R16.64+0x4] ;  /* 0x0000040410137981 */ /* 0x000ea2000c1e9900 */
[----:B---3--:R-:W-:-:S02]  /*0e90*/  IMAD R9, R9, R0, RZ ;  /* 0x0000000009097224 */ /* 0x008fc400078e02ff */
[----:B----4-:R-:W-:-:S03]  /*0ea0*/  IMAD R6, R13, R0, RZ ;  /* 0x000000000d067224 */ /* 0x010fc600078e02ff */
[----:B------:R-:W-:-:S04]  /*0eb0*/  IADD3 R2, P1, PT, R4, R9, RZ ;  /* 0x0000000904027210 */ /* 0x000fc80007f3e0ff */
[-C--:B------:R-:W-:Y:S01]  /*0ec0*/  LEA.HI.X.SX32 R9, R9, R7.reuse, 0x1, P1 ;  /* 0x0000000709097211 */ /* 0x080fe200008f0eff */
[----:B0-----:R-:W-:Y:S01]  /*0ed0*/  IMAD.WIDE R14, R5, 0x4, R10 ;  /* 0x00000004050e7825 */ /* 0x001fe200078e020a */
[----:B-1----:R-:W-:Y:S02]  /*0ee0*/  LEA R12, P1, R2, UR8, 0x2 ;  /* 0x00000008020c7c11 */ /* 0x002fe4000f8210ff */
[----:B------:R-:W-:Y:S02]  /*0ef0*/  IADD3 R18, P2, PT, R4, R6, RZ ;  /* 0x0000000604127210 */ /* 0x000fe40007f5e0ff */
[----:B------:R-:W-:Y:S01]  /*0f00*/  LEA.HI.X R13, R2, UR9, R9, 0x2, P1 ;  /* 0x00000009020d7c11 */ /* 0x000fe200088f1409 */
[----:B--2---:R-:W-:Y:S01]  /*0f10*/  IMAD.WIDE R10, R19, 0x4, R10 ;  /* 0x00000004130a7825 */ /* 0x004fe200078e020a */
[----:B------:R-:W-:Y:S01]  /*0f20*/  LEA.HI.X.SX32 R5, R6, R7, 0x1, P2 ;  /* 0x0000000706057211 */ /* 0x000fe200010f0eff */
[----:B------:R-:W2:Y:S01]  /*0f30*/  LDG.E.CONSTANT R14, desc[UR4][R14.64] ;  /* 0x000000040e0e7981 */ /* 0x000ea2000c1e9900 */
[----:B------:R-:W-:-:S03]  /*0f40*/  LEA R16, P1, R18, UR8, 0x2 ;  /* 0x0000000812107c11 */ /* 0x000fc6000f8210ff */
[----:B------:R-:W2:Y:S01]  /*0f50*/  LDG.E.CONSTANT R12, desc[UR4][R12.64] ;  /* 0x000000040c0c7981 */ /* 0x000ea2000c1e9900 */
[----:B------:R-:W-:-:S03]  /*0f60*/  LEA.HI.X R17, R18, UR9, R5, 0x2, P1 ;  /* 0x0000000912117c11 */ /* 0x000fc600088f1405 */
[----:B------:R-:W3:Y:S04]  /*0f70*/  LDG.E.CONSTANT R10, desc[UR4][R10.64] ;  /* 0x000000040a0a7981 */ /* 0x000ee8000c1e9900 */
[----:B------:R-:W3:Y:S01]  /*0f80*/  LDG.E.CONSTANT R16, desc[UR4][R16.64] ;  /* 0x0000000410107981 */ /* 0x000ee2000c1e9900 */
[----:B------:R-:W-:Y:S02]  /*0f90*/  VIADD R8, R8, 0x2 ;  /* 0x0000000208087836 */ /* 0x000fe40000000000 */
[----:B--2---:R-:W-:-:S04]  /*0fa0*/  FFMA R23, R12, R14, R23 ;  /* 0x0000000e0c177223 */ /* 0x004fc80000000017 */
[----:B---3--:R-:W-:-:S07]  /*0fb0*/  FFMA R23, R16, R10, R23 ;  /* 0x0000000a10177223 */ /* 0x008fce0000000017 */
.L_x_33:
[----:B------:R-:W-:Y:S05]  /*0fc0*/  BSYNC.RECONVERGENT B1 ;  /* 0x0000000000017941 */ /* 0x000fea0003800200 */
.L_x_32:
[----:B------:R-:W-:Y:S05]  /*0fd0*/  @P0 BRA `(.L_x_26) ;  /* 0x0000000000480947 */ /* 0x000fea0003800000 */
[----:B------:R-:W0:Y:S01]  /*0fe0*/  LDC.64 R10, c[0x0][0x3a0] ;  /* 0x0000e800ff0a7b82 */ /* 0x000e220000000a00 */
[----:B-----5:R-:W-:Y:S01]  /*0ff0*/  IMAD.IADD R9, R3, 0x1, R8 ;  /* 0x0000000103097824 */ /* 0x020fe200078e0208 */
[----:B------:R-:W1:Y:S06]  /*1000*/  LDCU.64 UR8, c[0x0][0x390] ;  /* 0x00007200ff0877ac */ /* 0x000e6c0008000a00 */
[----:B------:R-:W2:Y:S08]  /*1010*/  LDC.64 R12, c[0x0][0x398] ;  /* 0x0000e600ff0c7b82 */ /* 0x000eb00000000a00 */
[----:B------:R-:W3:Y:S01]  /*1020*/  LDC.64 R14, c[0x0][0x388] ;  /* 0x0000e200ff0e7b82 */ /* 0x000ee20000000a00 */
[----:B0-----:R-:W-:-:S06]  /*1030*/  IMAD.WIDE R10, R9, 0x4, R10 ;  /* 0x00000004090a7825 */ /* 0x001fcc00078e020a */
[----:B------:R-:W4:Y:S01]  /*1040*/  LDG.E.CONSTANT R11, desc[UR4][R10.64] ;  /* 0x000000040a0b7981 */ /* 0x000f22000c1e9900 */
[----:B--2---:R-:W-:-:S06]  /*1050*/  IMAD.WIDE R8, R9, 0x4, R12 ;  /* 0x0000000409087825 */ /* 0x004fcc00078e020c */
[----:B------:R-:W3:Y:S01]  /*1060*/  LDG.E.CONSTANT R9, desc[UR4][R8.64] ;  /* 0x0000000408097981 */ /* 0x000ee2000c1e9900 */
[----:B----4-:R-:W-:-:S05]  /*1070*/  IMAD R2, R11, R0, RZ ;  /* 0x000000000b027224 */ /* 0x010fca00078e02ff */
[----:B------:R-:W-:-:S04]  /*1080*/  IADD3 R5, P0, PT, R4, R2, RZ ;  /* 0x0000000204057210 */ /* 0x000fc80007f1e0ff */
[----:B------:R-:W-:Y:S01]  /*1090*/  LEA.HI.X.SX32 R2, R2, R7, 0x1, P0 ;  /* 0x0000000702027211 */ /* 0x000fe200000f0eff */
[----:B---3--:R-:W-:Y:S01]  /*10a0*/  IMAD.WIDE R6, R9, 0x4, R14 ;  /* 0x0000000409067825 */ /* 0x008fe200078e020e */
[----:B-1----:R-:W-:-:S04]  /*10b0*/  LEA R12, P0, R5, UR8, 0x2 ;  /* 0x00000008050c7c11 */ /* 0x002fc8000f8010ff */
[----:B------:R-:W-:Y:S01]  /*10c0*/  LEA.HI.X R13, R5, UR9, R2, 0x2, P0 ;  /* 0x00000009050d7c11 */ /* 0x000fe200080f1402 */
[----:B------:R-:W2:Y:S04]  /*10d0*/  LDG.E.CONSTANT R6, desc[UR4][R6.64] ;  /* 0x0000000406067981 */ /* 0x000ea8000c1e9900 */
[----:B------:R-:W2:Y:S02]  /*10e0*/  LDG.E.CONSTANT R12, desc[UR4][R12.64] ;  /* 0x000000040c0c7981 */ /* 0x000ea4000c1e9900 */
[----:B--2---:R-:W-:-:S07]  /*10f0*/  FFMA R23, R12, R6, R23 ;  /* 0x000000060c177223 */ /* 0x004fce0000000017 */
.L_x_26:
[----:B------:R-:W-:Y:S05]  /*1100*/  BSYNC.RECONVERGENT B0 ;  /* 0x0000000000007941 */ /* 0x000fea0003800200 */
.L_x_25:
[----:B------:R-:W0:Y:S01]  /*1110*/  LDC.64 R6, c[0x0][0x3a8] ;  /* 0x0000ea00ff067b82 */ /* 0x000e220000000a00 */
[----:B------:R-:W1:Y:S01]  /*1120*/  LDCU.64 UR8, c[0x0][0x3c0] ;  /* 0x00007800ff0877ac */ /* 0x000e620008000a00 */
[----:B0----5:R-:W-:-:S06]  /*1130*/  IMAD.WIDE R2, R3, 0x4, R6 ;  /* 0x0000000403027825 */ /* 0x021fcc00078e0206 */
[----:B------:R-:W2:Y:S01]  /*1140*/  LDG.E.CONSTANT R3, desc[UR4][R2.64] ;  /* 0x0000000402037981 */ /* 0x000ea2000c1e9900 */
[----:B------:R-:W-:Y:S01]  /*1150*/  SHF.R.S32.HI R6, RZ, 0x1f, R4 ;  /* 0x0000001fff067819 */ /* 0x000fe20000011404 */
[----:B--2---:R-:W-:-:S05]  /*1160*/  IMAD R5, R3, R0, RZ ;  /* 0x0000000003057224 */ /* 0x004fca00078e02ff */
[----:B------:R-:W-:-:S04]  /*1170*/  IADD3 R0, P0, PT, R4, R5, RZ ;  /* 0x0000000504007210 */ /* 0x000fc80007f1e0ff */
[----:B------:R-:W-:Y:S02]  /*1180*/  LEA.HI.X.SX32 R5, R5, R6, 0x1, P0 ;  /* 0x0000000605057211 */ /* 0x000fe400000f0eff */
[----:B-1----:R-:W-:-:S04]  /*1190*/  LEA R4, P0, R0, UR8, 0x2 ;  /* 0x0000000800047c11 */ /* 0x002fc8000f8010ff */
[----:B------:R-:W-:-:S05]  /*11a0*/  LEA.HI.X R5, R0, UR9, R5, 0x2, P0 ;  /* 0x0000000900057c11 */ /* 0x000fca00080f1405 */
[----:B------:R-:W-:Y:S01]  /*11b0*/  STG.E desc[UR4][R4.64], R23 ;  /* 0x0000001704007986 */ /* 0x000fe2000c101904 */
[----:B------:R-:W-:Y:S05]  /*11c0*/  EXIT ;  /* 0x000000000000794d */ /* 0x000fea0003800000 */
.L_x_34:
        /* <DEDUP_REMOVED lines=11> */
.L_x_36:


//--------------------- .nv.shared.reserved.0     --------------------------
	.section	.nv.shared.reserved.0,"aw",@nobits
	.weak		__nv_reservedSMEM_offset_0_alias
	.size		__nv_reservedSMEM_offset_0_alias, 0, 64
	.other		__nv_reservedSMEM_offset_0_alias,@"STO_CUDA_RESERVED_SHARED STV_DEFAULT"
__nv_reservedSMEM_offset_0_alias:
	.zero		0
	.zero		64


//--------------------- .nv.constant0._Z20bev_pool_grad_kerneliiPKfS0_S0_PKiS2_S2_S2_S2_PfS3_ --------------------------
	.section	.nv.constant0._Z20bev_pool_grad_kerneliiPKfS0_S0_PKiS2_S2_S2_S2_PfS3_,"a",@progbits
	.sectionflags	@""
	.align	4
.nv.constant0._Z20bev_pool_grad_kerneliiPKfS0_S0_PKiS2_S2_S2_S2_PfS3_:
	.zero		984


//--------------------- .nv.constant0._Z18bev_pool_v2_kerneliiPKfS0_PKiS2_S2_S2_S2_Pf --------------------------
	.section	.nv.constant0._Z18bev_pool_v2_kerneliiPKfS0_PKiS2_S2_S2_S2_Pf,"a",@progbits
	.sectionflags	@""
	.align	4
.nv.constant0._Z18bev_pool_v2_kerneliiPKfS0_PKiS2_S2_S2_S2_Pf:
	.zero		968


//--------------------- SYMBOLS --------------------------

	.type		.nv.reservedSmem.offset0,@object
	.size		.nv.reservedSmem.offset0,0x4
